// auto-generated by cutlass_sweep.gemm — config: {"arch": "sm_100", "cluster_m": 2, "cluster_n": 2, "dtype": "bf16", "stages": 4, "tile_k": 64, "tile_m": 256, "tile_n": 128}
#include "cutlass/cutlass.h"
#include "cutlass/gemm/collective/collective_builder.hpp"
#include "cutlass/gemm/device/gemm_universal_adapter.h"
#include "cutlass/gemm/kernel/gemm_universal.hpp"
#include "cutlass/epilogue/collective/collective_builder.hpp"

using ElemA = cutlass::bfloat16_t;
using ElemB = cutlass::bfloat16_t;
using ElemCD = cutlass::bfloat16_t;
using Acc  = float;
using TileShape    = cute::Shape<cute::_256, cute::_128, cute::_64>;
using ClusterShape = cute::Shape<cute::_2, cute::_2, cute::_1>;

using CollectiveEpilogue = typename cutlass::epilogue::collective::CollectiveBuilder<
    cutlass::arch::Sm100, cutlass::arch::OpClassTensorOp,
    TileShape, ClusterShape,
    cutlass::epilogue::collective::EpilogueTileAuto,
    Acc, Acc,
    ElemCD, cutlass::layout::RowMajor, 128 / cutlass::sizeof_bits<ElemCD>::value,
    ElemCD, cutlass::layout::RowMajor, 128 / cutlass::sizeof_bits<ElemCD>::value,
    cutlass::epilogue::collective::EpilogueScheduleAuto
  >::CollectiveOp;

using CollectiveMainloop = typename cutlass::gemm::collective::CollectiveBuilder<
    cutlass::arch::Sm100, cutlass::arch::OpClassTensorOp,
    ElemA, cutlass::layout::RowMajor, 128 / cutlass::sizeof_bits<ElemA>::value,
    ElemB, cutlass::layout::ColumnMajor, 128 / cutlass::sizeof_bits<ElemB>::value,
    Acc,
    TileShape, ClusterShape,
    cutlass::gemm::collective::StageCount<4>,
    cutlass::gemm::collective::KernelScheduleAuto
  >::CollectiveOp;

using GemmKernel = cutlass::gemm::kernel::GemmUniversal<
    cute::Shape<int,int,int,int>,
    CollectiveMainloop,
    CollectiveEpilogue
>;
using Gemm = cutlass::gemm::device::GemmUniversalAdapter<GemmKernel>;

// Force the device kernel symbol into the cubin without needing a host main.
auto* _anchor = &cutlass::device_kernel<GemmKernel>;


// ===== COMPILED SASS (sm_100a) =====

	.target	sm_100a

	.elftype	@"ET_EXEC"


//--------------------- .note.nv.tkinfo           --------------------------
	.section	.note.nv.tkinfo,"",@"SHT_NOTE"
	.sectionflags	@"SHF_NOTE_NV_TKINFO"
	.tkinfo
        /*0018*/ 	.word	0x00000002
        /*0030*/ 	.string	""
        /*0030*/ 	.string	"ptxas"
        /*0030*/ 	.string	"Cuda compilation tools, release 13.0, V13.0.88"
        /*0030*/ 	.string	"Build cuda_13.0.r13.0/compiler.36424714_0"
        /*0030*/ 	.string	"-arch sm_100a -m 64 "



//--------------------- .note.nv.cuinfo           --------------------------
	.section	.note.nv.cuinfo,"",@"SHT_NOTE"
	.sectionflags	@"SHF_NOTE_NV_CUINFO"
        /*0018*/ 	.short	0x0002
        /*001a*/ 	.short	0x0064
        /*001c*/ 	.short	0x0082
	.zero		2


//--------------------- .nv.info                  --------------------------
	.section	.nv.info,"",@"SHT_CUDA_INFO"
	.align	4


	//----- nvinfo : EIATTR_REGCOUNT
	.align		4
        /*0000*/ 	.byte	0x04, 0x2f
        /*0002*/ 	.short	(.L_19 - .L_18)
	.align		4
.L_18:
        /*0004*/ 	.word	index@(_ZN7cutlass13device_kernelINS_4gemm6kernel13GemmUniversalIN4cute5tupleIJiiiiEEENS1_10collective13CollectiveMmaINS1_35MainloopSm100TmaUmmaWarpSpecializedILi4ELi2ELi4ENS5_IJNS4_1CILi2EEESB_NSA_ILi1EEEEEEEENS5_IJNSA_ILi256EEENSA_ILi128EEENSA_ILi64EEEEEENS_10bfloat16_tENS5_IJlSC_lEEESJ_SK_NS4_8TiledMMAINS4_8MMA_AtomIJNS4_26SM100_MMA_F16BF16_2x1SM_SSISJ_SJ_fLi256ELi128ELNS4_4UMMA5MajorE0ELSP_0ELNSO_7ScaleInE0ELSQ_0EEEEEENS4_6LayoutINS5_IJSC_SC_SC_EEENS5_IJNSA_ILi0EEESV_SV_EEEEENS5_IJNS4_10UnderscoreESY_SY_EEEEENS4_28SM100_TMA_2SM_LOAD_MULTICASTENS4_14ComposedLayoutINS4_7SwizzleILi3ELi4ELi3EEENS4_18smem_ptr_flag_bitsILi16EEENST_INS5_IJNSA_ILi8EEESH_EEENS5_IJSH_SC_EEEEEEEvNS4_8identityENS4_18SM100_TMA_2SM_LOADES1B_vS1C_EENS_8epilogue10collective18CollectiveEpilogueINS1F_23Sm100TmaWarpSpecializedILi4ELi2ELi32ELb1ELb0EEEJNS5_IJSG_SG_SH_EEENS5_IJNST_ISG_SC_EENST_INSA_ILi32EEESC_EEEEESJ_SK_SJ_SK_NS1F_6fusion15FusionCallbacksIS1J_NS1P_17LinearCombinationISJ_fSJ_fLNS_15FloatRoundStyleE2EEES1K_S1O_JEEENS4_5SM1004TMEM4LOAD26SM100_TMEM_LOAD_32dp32b32xENS4_13SM90_TMA_LOADENS12_INS13_ILi2ELi4ELi3EEES16_NST_INS5_IJS17_S1M_EEENS5_IJS1M_SC_EEEEEEENS4_39AutoVectorizingCopyWithAssumedAlignmentILi128EEENS4_14SM90_TMA_STOREES24_S26_S26_EEEvvEEEEvNT_6ParamsE)
        /*0008*/ 	.word	0x00000076


	//----- nvinfo : EIATTR_FRAME_SIZE
	.align		4
.L_19:
        /*000c*/ 	.byte	0x04, 0x11
        /*000e*/ 	.short	(.L_21 - .L_20)
	.align		4
.L_20:
        /*0010*/ 	.word	index@($__internal_2_$__cuda_sm10x_tcgen05_guardrail_trap_unallocated_columns_being_dealloced)
        /*0014*/ 	.word	0x00000000


	//----- nvinfo : EIATTR_FRAME_SIZE
	.align		4
.L_21:
        /*0018*/ 	.byte	0x04, 0x11
        /*001a*/ 	.short	(.L_23 - .L_22)
	.align		4
.L_22:
        /*001c*/ 	.word	index@($__internal_1_$__cuda_sm10x_tcgen05_guardrail_trap_phase_invalid_during_alloc)
        /*0020*/ 	.word	0x00000000


	//----- nvinfo : EIATTR_FRAME_SIZE
	.align		4
.L_23:
        /*0024*/ 	.byte	0x04, 0x11
        /*0026*/ 	.short	(.L_25 - .L_24)
	.align		4
.L_24:
        /*0028*/ 	.word	index@($__internal_0_$__cuda_sm10x_tcgen05_guardrail_trap_col_being_dealloced_not_returned_by_alloc)
        /*002c*/ 	.word	0x00000000


	//----- nvinfo : EIATTR_FRAME_SIZE
	.align		4
.L_25:
        /*0030*/ 	.byte	0x04, 0x11
        /*0032*/ 	.short	(.L_27 - .L_26)
	.align		4
.L_26:
        /*0034*/ 	.word	index@(_ZN7cutlass13device_kernelINS_4gemm6kernel13GemmUniversalIN4cute5tupleIJiiiiEEENS1_10collective13CollectiveMmaINS1_35MainloopSm100TmaUmmaWarpSpecializedILi4ELi2ELi4ENS5_IJNS4_1CILi2EEESB_NSA_ILi1EEEEEEEENS5_IJNSA_ILi256EEENSA_ILi128EEENSA_ILi64EEEEEENS_10bfloat16_tENS5_IJlSC_lEEESJ_SK_NS4_8TiledMMAINS4_8MMA_AtomIJNS4_26SM100_MMA_F16BF16_2x1SM_SSISJ_SJ_fLi256ELi128ELNS4_4UMMA5MajorE0ELSP_0ELNSO_7ScaleInE0ELSQ_0EEEEEENS4_6LayoutINS5_IJSC_SC_SC_EEENS5_IJNSA_ILi0EEESV_SV_EEEEENS5_IJNS4_10UnderscoreESY_SY_EEEEENS4_28SM100_TMA_2SM_LOAD_MULTICASTENS4_14ComposedLayoutINS4_7SwizzleILi3ELi4ELi3EEENS4_18smem_ptr_flag_bitsILi16EEENST_INS5_IJNSA_ILi8EEESH_EEENS5_IJSH_SC_EEEEEEEvNS4_8identityENS4_18SM100_TMA_2SM_LOADES1B_vS1C_EENS_8epilogue10collective18CollectiveEpilogueINS1F_23Sm100TmaWarpSpecializedILi4ELi2ELi32ELb1ELb0EEEJNS5_IJSG_SG_SH_EEENS5_IJNST_ISG_SC_EENST_INSA_ILi32EEESC_EEEEESJ_SK_SJ_SK_NS1F_6fusion15FusionCallbacksIS1J_NS1P_17LinearCombinationISJ_fSJ_fLNS_15FloatRoundStyleE2EEES1K_S1O_JEEENS4_5SM1004TMEM4LOAD26SM100_TMEM_LOAD_32dp32b32xENS4_13SM90_TMA_LOADENS12_INS13_ILi2ELi4ELi3EEES16_NST_INS5_IJS17_S1M_EEENS5_IJS1M_SC_EEEEEEENS4_39AutoVectorizingCopyWithAssumedAlignmentILi128EEENS4_14SM90_TMA_STOREES24_S26_S26_EEEvvEEEEvNT_6ParamsE)
        /*0038*/ 	.word	0x00000000


	//----- nvinfo : EIATTR_MIN_STACK_SIZE
	.align		4
.L_27:
        /*003c*/ 	.byte	0x04, 0x12
        /*003e*/ 	.short	(.L_29 - .L_28)
	.align		4
.L_28:
        /*0040*/ 	.word	index@(_ZN7cutlass13device_kernelINS_4gemm6kernel13GemmUniversalIN4cute5tupleIJiiiiEEENS1_10collective13CollectiveMmaINS1_35MainloopSm100TmaUmmaWarpSpecializedILi4ELi2ELi4ENS5_IJNS4_1CILi2EEESB_NSA_ILi1EEEEEEEENS5_IJNSA_ILi256EEENSA_ILi128EEENSA_ILi64EEEEEENS_10bfloat16_tENS5_IJlSC_lEEESJ_SK_NS4_8TiledMMAINS4_8MMA_AtomIJNS4_26SM100_MMA_F16BF16_2x1SM_SSISJ_SJ_fLi256ELi128ELNS4_4UMMA5MajorE0ELSP_0ELNSO_7ScaleInE0ELSQ_0EEEEEENS4_6LayoutINS5_IJSC_SC_SC_EEENS5_IJNSA_ILi0EEESV_SV_EEEEENS5_IJNS4_10UnderscoreESY_SY_EEEEENS4_28SM100_TMA_2SM_LOAD_MULTICASTENS4_14ComposedLayoutINS4_7SwizzleILi3ELi4ELi3EEENS4_18smem_ptr_flag_bitsILi16EEENST_INS5_IJNSA_ILi8EEESH_EEENS5_IJSH_SC_EEEEEEEvNS4_8identityENS4_18SM100_TMA_2SM_LOADES1B_vS1C_EENS_8epilogue10collective18CollectiveEpilogueINS1F_23Sm100TmaWarpSpecializedILi4ELi2ELi32ELb1ELb0EEEJNS5_IJSG_SG_SH_EEENS5_IJNST_ISG_SC_EENST_INSA_ILi32EEESC_EEEEESJ_SK_SJ_SK_NS1F_6fusion15FusionCallbacksIS1J_NS1P_17LinearCombinationISJ_fSJ_fLNS_15FloatRoundStyleE2EEES1K_S1O_JEEENS4_5SM1004TMEM4LOAD26SM100_TMEM_LOAD_32dp32b32xENS4_13SM90_TMA_LOADENS12_INS13_ILi2ELi4ELi3EEES16_NST_INS5_IJS17_S1M_EEENS5_IJS1M_SC_EEEEEEENS4_39AutoVectorizingCopyWithAssumedAlignmentILi128EEENS4_14SM90_TMA_STOREES24_S26_S26_EEEvvEEEEvNT_6ParamsE)
        /*0044*/ 	.word	0x00000000
.L_29:


//--------------------- .nv.compat                --------------------------
	.section	.nv.compat,"",@"SHT_CUDA_COMPAT_INFO"
	.align	4
        /*0000*/ 	.byte	0x02, 0x09, 0x01, 0x00, 0x02, 0x02, 0x02, 0x00, 0x02, 0x05, 0x05, 0x00, 0x03, 0x07, 0x01, 0x01
        /*0010*/ 	.byte	0x02, 0x03, 0x01, 0x00, 0x02, 0x06, 0x01, 0x00, 0x04, 0x0b, 0x08, 0x00, 0x09, 0x00, 0x00, 0x00
        /*0020*/ 	.byte	0x00, 0x00, 0x00, 0x00


//--------------------- .nv.info._ZN7cutlass13device_kernelINS_4gemm6kernel13GemmUniversalIN4cute5tupleIJiiiiEEENS1_10collective13CollectiveMmaINS1_35MainloopSm100TmaUmmaWarpSpecializedILi4ELi2ELi4ENS5_IJNS4_1CILi2EEESB_NSA_ILi1EEEEEEEENS5_IJNSA_ILi256EEENSA_ILi128EEENSA_ILi64EEEEEENS_10bfloat16_tENS5_IJlSC_lEEESJ_SK_NS4_8TiledMMAINS4_8MMA_AtomIJNS4_26SM100_MMA_F16BF16_2x1SM_SSISJ_SJ_fLi256ELi128ELNS4_4UMMA5MajorE0ELSP_0ELNSO_7ScaleInE0ELSQ_0EEEEEENS4_6LayoutINS5_IJSC_SC_SC_EEENS5_IJNSA_ILi0EEESV_SV_EEEEENS5_IJNS4_10UnderscoreESY_SY_EEEEENS4_28SM100_TMA_2SM_LOAD_MULTICASTENS4_14ComposedLayoutINS4_7SwizzleILi3ELi4ELi3EEENS4_18smem_ptr_flag_bitsILi16EEENST_INS5_IJNSA_ILi8EEESH_EEENS5_IJSH_SC_EEEEEEEvNS4_8identityENS4_18SM100_TMA_2SM_LOADES1B_vS1C_EENS_8epilogue10collective18CollectiveEpilogueINS1F_23Sm100TmaWarpSpecializedILi4ELi2ELi32ELb1ELb0EEEJNS5_IJSG_SG_SH_EEENS5_IJNST_ISG_SC_EENST_INSA_ILi32EEESC_EEEEESJ_SK_SJ_SK_NS1F_6fusion15FusionCallbacksIS1J_NS1P_17LinearCombinationISJ_fSJ_fLNS_15FloatRoundStyleE2EEES1K_S1O_JEEENS4_5SM1004TMEM4LOAD26SM100_TMEM_LOAD_32dp32b32xENS4_13SM90_TMA_LOADENS12_INS13_ILi2ELi4ELi3EEES16_NST_INS5_IJS17_S1M_EEENS5_IJS1M_SC_EEEEEEENS4_39AutoVectorizingCopyWithAssumedAlignmentILi128EEENS4_14SM90_TMA_STOREES24_S26_S26_EEEvvEEEEvNT_6ParamsE --------------------------
	.section	.nv.info._ZN7cutlass13device_kernelINS_4gemm6kernel13GemmUniversalIN4cute5tupleIJiiiiEEENS1_10collective13CollectiveMmaINS1_35MainloopSm100TmaUmmaWarpSpecializedILi4ELi2ELi4ENS5_IJNS4_1CILi2EEESB_NSA_ILi1EEEEEEEENS5_IJNSA_ILi256EEENSA_ILi128EEENSA_ILi64EEEEEENS_10bfloat16_tENS5_IJlSC_lEEESJ_SK_NS4_8TiledMMAINS4_8MMA_AtomIJNS4_26SM100_MMA_F16BF16_2x1SM_SSISJ_SJ_fLi256ELi128ELNS4_4UMMA5MajorE0ELSP_0ELNSO_7ScaleInE0ELSQ_0EEEEEENS4_6LayoutINS5_IJSC_SC_SC_EEENS5_IJNSA_ILi0EEESV_SV_EEEEENS5_IJNS4_10UnderscoreESY_SY_EEEEENS4_28SM100_TMA_2SM_LOAD_MULTICASTENS4_14ComposedLayoutINS4_7SwizzleILi3ELi4ELi3EEENS4_18smem_ptr_flag_bitsILi16EEENST_INS5_IJNSA_ILi8EEESH_EEENS5_IJSH_SC_EEEEEEEvNS4_8identityENS4_18SM100_TMA_2SM_LOADES1B_vS1C_EENS_8epilogue10collective18CollectiveEpilogueINS1F_23Sm100TmaWarpSpecializedILi4ELi2ELi32ELb1ELb0EEEJNS5_IJSG_SG_SH_EEENS5_IJNST_ISG_SC_EENST_INSA_ILi32EEESC_EEEEESJ_SK_SJ_SK_NS1F_6fusion15FusionCallbacksIS1J_NS1P_17LinearCombinationISJ_fSJ_fLNS_15FloatRoundStyleE2EEES1K_S1O_JEEENS4_5SM1004TMEM4LOAD26SM100_TMEM_LOAD_32dp32b32xENS4_13SM90_TMA_LOADENS12_INS13_ILi2ELi4ELi3EEES16_NST_INS5_IJS17_S1M_EEENS5_IJS1M_SC_EEEEEEENS4_39AutoVectorizingCopyWithAssumedAlignmentILi128EEENS4_14SM90_TMA_STOREES24_S26_S26_EEEvvEEEEvNT_6ParamsE,"",@"SHT_CUDA_INFO"
	.sectionflags	@""
	.align	4


	//----- nvinfo : EIATTR_CUDA_API_VERSION
	.align		4
        /*0000*/ 	.byte	0x04, 0x37
        /*0002*/ 	.short	(.L_31 - .L_30)
.L_30:
        /*0004*/ 	.word	0x00000082


	//----- nvinfo : EIATTR_KPARAM_INFO
	.align		4
.L_31:
        /*0008*/ 	.byte	0x04, 0x17
        /*000a*/ 	.short	(.L_33 - .L_32)
.L_32:
        /*000c*/ 	.word	0x00000000
        /*0010*/ 	.short	0x0000
        /*0012*/ 	.short	0x0000
        /*0014*/ 	.byte	0x00, 0xf0, 0x01, 0x20


	//----- nvinfo : EIATTR_AT_ENTRY_FRAGMENTS
	.align		4
.L_33:
        /*0018*/ 	.byte	0x04, 0x4f
        /*001a*/ 	.short	(.L_35 - .L_34)


	//   ....[0]....
.L_34:
        /*001c*/ 	.word	0x00000007


	//----- nvinfo : EIATTR_RESERVED_SMEM_USED
	.align		4
.L_35:
        /*0020*/ 	.byte	0x01, 0x41
	.zero		2


	//----- nvinfo : EIATTR_SPARSE_MMA_MASK
	.align		4
        /*0024*/ 	.byte	0x03, 0x50
        /*0026*/ 	.short	0x0000


	//----- nvinfo : EIATTR_TCGEN05_2CTA_USED
	.align		4
        /*0028*/ 	.byte	0x01, 0x52
	.zero		2


	//----- nvinfo : EIATTR_MAXREG_COUNT
	.align		4
        /*002c*/ 	.byte	0x03, 0x1b
        /*002e*/ 	.short	0x00ff


	//----- nvinfo : EIATTR_NUM_BARRIERS
	.align		4
        /*0030*/ 	.byte	0x02, 0x4c
        /*0032*/ 	.byte	0x07
	.zero		1


	//----- nvinfo : EIATTR_EXTERNS
	.align		4
        /*0034*/ 	.byte	0x04, 0x0f
        /*0036*/ 	.short	(.L_37 - .L_36)


	//   ....[0]....
	.align		4
.L_36:
        /*0038*/ 	.word	index@(__assertfail)


	//----- nvinfo : EIATTR_MERCURY_ISA_VERSION
	.align		4
.L_37:
        /*003c*/ 	.byte	0x03, 0x5f
        /*003e*/ 	.short	0x0101


	//----- nvinfo : EIATTR_INT_WARP_WIDE_INSTR_OFFSETS
	.align		4
        /*0040*/ 	.byte	0x04, 0x31
        /*0042*/ 	.short	(.L_39 - .L_38)


	//   ....[0]....
.L_38:
        /*0044*/ 	.word	0x00000de0


	//   ....[1]....
        /*0048*/ 	.word	0x00000e90


	//   ....[2]....
        /*004c*/ 	.word	0x000043b0


	//   ....[3]....
        /*0050*/ 	.word	0x000043d0


	//   ....[4]....
        /*0054*/ 	.word	0x00004400


	//   ....[5]....
        /*0058*/ 	.word	0x00004f80


	//   ....[6]....
        /*005c*/ 	.word	0x00004ff0


	//   ....[7]....
        /*0060*/ 	.word	0x000050c0


	//   ....[8]....
        /*0064*/ 	.word	0x00005140


	//   ....[9]....
        /*0068*/ 	.word	0x00005230


	//   ....[10]....
        /*006c*/ 	.word	0x000052b0


	//   ....[11]....
        /*0070*/ 	.word	0x00005390


	//   ....[12]....
        /*0074*/ 	.word	0x00005440


	//----- nvinfo : EIATTR_COOP_GROUP_MASK_REGIDS
	.align		4
.L_39:
        /*0078*/ 	.byte	0x04, 0x29
        /*007a*/ 	.short	(.L_41 - .L_40)


	//   ....[0]....
.L_40:
        /*007c*/ 	.word	0xffffffff


	//   ....[1]....
        /*0080*/ 	.word	0xffffffff


	//   ....[2]....
        /*0084*/ 	.word	0xffffffff


	//   ....[3]....
        /*0088*/ 	.word	0xffffffff


	//   ....[4]....
        /*008c*/ 	.word	0xffffffff


	//   ....[5]....
        /*0090*/ 	.word	0xffffffff


	//   ....[6]....
        /*0094*/ 	.word	0xffffffff


	//   ....[7]....
        /*0098*/ 	.word	0xffffffff


	//   ....[8]....
        /*009c*/ 	.word	0xffffffff


	//   ....[9]....
        /*00a0*/ 	.word	0xffffffff


	//   ....[10]....
        /*00a4*/ 	.word	0xffffffff


	//   ....[11]....
        /*00a8*/ 	.word	0xffffffff


	//   ....[12]....
        /*00ac*/ 	.word	0xffffffff


	//   ....[13]....
        /*00b0*/ 	.word	0xffffffff


	//----- nvinfo : EIATTR_COOP_GROUP_INSTR_OFFSETS
	.align		4
.L_41:
        /*00b4*/ 	.byte	0x04, 0x28
        /*00b6*/ 	.short	(.L_43 - .L_42)


	//   ....[0]....
.L_42:
        /*00b8*/ 	.word	0x000000b0


	//   ....[1]....
        /*00bc*/ 	.word	0x00000520


	//   ....[2]....
        /*00c0*/ 	.word	0x000006f0


	//   ....[3]....
        /*00c4*/ 	.word	0x00000890


	//   ....[4]....
        /*00c8*/ 	.word	0x00000990


	//   ....[5]....
        /*00cc*/ 	.word	0x00000b00


	//   ....[6]....
        /*00d0*/ 	.word	0x00000ca0


	//   ....[7]....
        /*00d4*/ 	.word	0x00000f00


	//   ....[8]....
        /*00d8*/ 	.word	0x000022a0


	//   ....[9]....
        /*00dc*/ 	.word	0x00003190


	//   ....[10]....
        /*00e0*/ 	.word	0x00003660


	//   ....[11]....
        /*00e4*/ 	.word	0x00003690


	//   ....[12]....
        /*00e8*/ 	.word	0x000042b0


	//   ....[13]....
        /*00ec*/ 	.word	0x000044c0


	//----- nvinfo : EIATTR_VRC_CTA_INIT_COUNT
	.align		4
.L_43:
        /*00f0*/ 	.byte	0x02, 0x4a
        /*00f2*/ 	.byte	0x80
	.zero		1


	//----- nvinfo : EIATTR_SYSCALL_OFFSETS
	.align		4
        /*00f4*/ 	.byte	0x04, 0x46
        /*00f6*/ 	.short	(.L_45 - .L_44)


	//   ....[0]....
.L_44:
        /*00f8*/ 	.word	0x000060a0


	//   ....[1]....
        /*00fc*/ 	.word	0x00006190


	//   ....[2]....
        /*0100*/ 	.word	0x00006930


	//   ....[3]....
        /*0104*/ 	.word	0x000075b0


	//   ....[4]....
        /*0108*/ 	.word	0x00008210


	//   ....[5]....
        /*010c*/ 	.word	0x00008e60


	//----- nvinfo : EIATTR_MBARRIER_INSTR_OFFSETS
	.align		4
.L_45:
        /*0110*/ 	.byte	0x04, 0x39
        /*0112*/ 	.short	(.L_47 - .L_46)


	//   ....[0]....
.L_46:
        /*0114*/ 	.word	0x00000660
        /*0118*/ 	.word	0x000000ff
        /*011c*/ 	.word	0x00000000
        /*0120*/ 	.short	0x0100
        /*0122*/ 	.byte	0x04
	.zero		1


	//   ....[1]....
        /*0124*/ 	.word	0x00000670
        /*0128*/ 	.word	0x000000ff
        /*012c*/ 	.word	0x00000020
        /*0130*/ 	.short	0x0100
        /*0132*/ 	.byte	0x04
	.zero		1


	//   ....[2]....
        /*0134*/ 	.word	0x00000680
        /*0138*/ 	.word	0x000000ff
        /*013c*/ 	.word	0x00000008
        /*0140*/ 	.short	0x0100
        /*0142*/ 	.byte	0x04
	.zero		1


	//   ....[3]....
        /*0144*/ 	.word	0x00000690
        /*0148*/ 	.word	0x000000ff
        /*014c*/ 	.word	0x00000028
        /*0150*/ 	.short	0x0100
        /*0152*/ 	.byte	0x04
	.zero		1


	//   ....[4]....
        /*0154*/ 	.word	0x000006a0
        /*0158*/ 	.word	0x000000ff
        /*015c*/ 	.word	0x00000010
        /*0160*/ 	.short	0x0100
        /*0162*/ 	.byte	0x04
	.zero		1


	//   ....[5]....
        /*0164*/ 	.word	0x000006b0
        /*0168*/ 	.word	0x000000ff
        /*016c*/ 	.word	0x00000030
        /*0170*/ 	.short	0x0100
        /*0172*/ 	.byte	0x04
	.zero		1


	//   ....[6]....
        /*0174*/ 	.word	0x000006c0
        /*0178*/ 	.word	0x000000ff
        /*017c*/ 	.word	0x00000018
        /*0180*/ 	.short	0x0100
        /*0182*/ 	.byte	0x04
	.zero		1


	//   ....[7]....
        /*0184*/ 	.word	0x000006d0
        /*0188*/ 	.word	0x000000ff
        /*018c*/ 	.word	0x00000038
        /*0190*/ 	.short	0x0100
        /*0192*/ 	.byte	0x04
	.zero		1


	//   ....[8]....
        /*0194*/ 	.word	0x00000800
        /*0198*/ 	.word	0x000000ff
        /*019c*/ 	.word	0x00000040
        /*01a0*/ 	.short	0x0100
        /*01a2*/ 	.byte	0x04
	.zero		1


	//   ....[9]....
        /*01a4*/ 	.word	0x00000810
        /*01a8*/ 	.word	0x000000ff
        /*01ac*/ 	.word	0x00000060
        /*01b0*/ 	.short	0x0100
        /*01b2*/ 	.byte	0x04
	.zero		1


	//   ....[10]....
        /*01b4*/ 	.word	0x00000820
        /*01b8*/ 	.word	0x000000ff
        /*01bc*/ 	.word	0x00000048
        /*01c0*/ 	.short	0x0100
        /*01c2*/ 	.byte	0x04
	.zero		1


	//   ....[11]....
        /*01c4*/ 	.word	0x00000830
        /*01c8*/ 	.word	0x000000ff
        /*01cc*/ 	.word	0x00000068
        /*01d0*/ 	.short	0x0100
        /*01d2*/ 	.byte	0x04
	.zero		1


	//   ....[12]....
        /*01d4*/ 	.word	0x00000840
        /*01d8*/ 	.word	0x000000ff
        /*01dc*/ 	.word	0x00000050
        /*01e0*/ 	.short	0x0100
        /*01e2*/ 	.byte	0x04
	.zero		1


	//   ....[13]....
        /*01e4*/ 	.word	0x00000850
        /*01e8*/ 	.word	0x000000ff
        /*01ec*/ 	.word	0x00000070
        /*01f0*/ 	.short	0x0100
        /*01f2*/ 	.byte	0x04
	.zero		1


	//   ....[14]....
        /*01f4*/ 	.word	0x00000860
        /*01f8*/ 	.word	0x000000ff
        /*01fc*/ 	.word	0x00000058
        /*0200*/ 	.short	0x0100
        /*0202*/ 	.byte	0x04
	.zero		1


	//   ....[15]....
        /*0204*/ 	.word	0x00000870
        /*0208*/ 	.word	0x000000ff
        /*020c*/ 	.word	0x00000078
        /*0210*/ 	.short	0x0100
        /*0212*/ 	.byte	0x04
	.zero		1


	//   ....[16]....
        /*0214*/ 	.word	0x00000960
        /*0218*/ 	.word	0x000000ff
        /*021c*/ 	.word	0x00000080
        /*0220*/ 	.short	0x0100
        /*0222*/ 	.byte	0x06
	.zero		1


	//   ....[17]....
        /*0224*/ 	.word	0x00000970
        /*0228*/ 	.word	0x000000ff
        /*022c*/ 	.word	0x00000088
        /*0230*/ 	.short	0x0100
        /*0232*/ 	.byte	0x06
	.zero		1


	//   ....[18]....
        /*0234*/ 	.word	0x00000ab0
        /*0238*/ 	.word	0x000000ff
        /*023c*/ 	.word	0x00000090
        /*0240*/ 	.short	0x0100
        /*0242*/ 	.byte	0x06
	.zero		1


	//   ....[19]....
        /*0244*/ 	.word	0x00000ac0
        /*0248*/ 	.word	0x000000ff
        /*024c*/ 	.word	0x000000a0
        /*0250*/ 	.short	0x0100
        /*0252*/ 	.byte	0x06
	.zero		1


	//   ....[20]....
        /*0254*/ 	.word	0x00000ad0
        /*0258*/ 	.word	0x000000ff
        /*025c*/ 	.word	0x00000098
        /*0260*/ 	.short	0x0100
        /*0262*/ 	.byte	0x06
	.zero		1


	//   ....[21]....
        /*0264*/ 	.word	0x00000ae0
        /*0268*/ 	.word	0x000000ff
        /*026c*/ 	.word	0x000000a8
        /*0270*/ 	.short	0x0100
        /*0272*/ 	.byte	0x06
	.zero		1


	//   ....[22]....
        /*0274*/ 	.word	0x00000c10
        /*0278*/ 	.word	0x000000ff
        /*027c*/ 	.word	0x000000b0
        /*0280*/ 	.short	0x0100
        /*0282*/ 	.byte	0x04
	.zero		1


	//   ....[23]....
        /*0284*/ 	.word	0x00000c20
        /*0288*/ 	.word	0x000000ff
        /*028c*/ 	.word	0x000000d0
        /*0290*/ 	.short	0x0100
        /*0292*/ 	.byte	0x04
	.zero		1


	//   ....[24]....
        /*0294*/ 	.word	0x00000c30
        /*0298*/ 	.word	0x000000ff
        /*029c*/ 	.word	0x000000b8
        /*02a0*/ 	.short	0x0100
        /*02a2*/ 	.byte	0x04
	.zero		1


	//   ....[25]....
        /*02a4*/ 	.word	0x00000c40
        /*02a8*/ 	.word	0x000000ff
        /*02ac*/ 	.word	0x000000d8
        /*02b0*/ 	.short	0x0100
        /*02b2*/ 	.byte	0x04
	.zero		1


	//   ....[26]....
        /*02b4*/ 	.word	0x00000c50
        /*02b8*/ 	.word	0x000000ff
        /*02bc*/ 	.word	0x000000c0
        /*02c0*/ 	.short	0x0100
        /*02c2*/ 	.byte	0x04
	.zero		1


	//   ....[27]....
        /*02c4*/ 	.word	0x00000c60
        /*02c8*/ 	.word	0x000000ff
        /*02cc*/ 	.word	0x000000e0
        /*02d0*/ 	.short	0x0100
        /*02d2*/ 	.byte	0x04
	.zero		1


	//   ....[28]....
        /*02d4*/ 	.word	0x00000c70
        /*02d8*/ 	.word	0x000000ff
        /*02dc*/ 	.word	0x000000c8
        /*02e0*/ 	.short	0x0100
        /*02e2*/ 	.byte	0x04
	.zero		1


	//   ....[29]....
        /*02e4*/ 	.word	0x00000c80
        /*02e8*/ 	.word	0x000000ff
        /*02ec*/ 	.word	0x000000e8
        /*02f0*/ 	.short	0x0100
        /*02f2*/ 	.byte	0x04
	.zero		1


	//   ....[30]....
        /*02f4*/ 	.word	0x00000d80
        /*02f8*/ 	.word	0x000000ff
        /*02fc*/ 	.word	0x000000f0
        /*0300*/ 	.short	0x0100
        /*0302*/ 	.byte	0x04
	.zero		1


	//   ....[31]....
        /*0304*/ 	.word	0x00000d90
        /*0308*/ 	.word	0x000000ff
        /*030c*/ 	.word	0x00000100
        /*0310*/ 	.short	0x0100
        /*0312*/ 	.byte	0x04
	.zero		1


	//   ....[32]....
        /*0314*/ 	.word	0x00000da0
        /*0318*/ 	.word	0x000000ff
        /*031c*/ 	.word	0x000000f8
        /*0320*/ 	.short	0x0100
        /*0322*/ 	.byte	0x04
	.zero		1


	//   ....[33]....
        /*0324*/ 	.word	0x00000db0
        /*0328*/ 	.word	0x000000ff
        /*032c*/ 	.word	0x00000108
        /*0330*/ 	.short	0x0100
        /*0332*/ 	.byte	0x04
	.zero		1


	//   ....[34]....
        /*0334*/ 	.word	0x00000eb0
        /*0338*/ 	.word	0x000000ff
        /*033c*/ 	.word	0x00000110
        /*0340*/ 	.short	0x0100
        /*0342*/ 	.byte	0x06
	.zero		1


	//   ....[35]....
        /*0344*/ 	.word	0x00001ae0
        /*0348*/ 	.word	0x00000000
        /*034c*/ 	.word	0x00000100
        /*0350*/ 	.short	0x010a
        /*0352*/ 	.byte	0xff
	.zero		1


	//   ....[36]....
        /*0354*/ 	.word	0x00001b00
        /*0358*/ 	.word	0x00000000
        /*035c*/ 	.word	0x000000f0
        /*0360*/ 	.short	0x0101
        /*0362*/ 	.byte	0xff
	.zero		1


	//   ....[37]....
        /*0364*/ 	.word	0x00001bb0
        /*0368*/ 	.word	0x000000ff
        /*036c*/ 	.word	0x00000020
        /*0370*/ 	.short	0x010a
        /*0372*/ 	.byte	0x04
	.zero		1


	//   ....[38]....
        /*0374*/ 	.word	0x00001c80
        /*0378*/ 	.word	0x000000ff
        /*037c*/ 	.word	0x00000020
        /*0380*/ 	.short	0x010a
        /*0382*/ 	.byte	0x21
	.zero		1


	//   ....[39]....
        /*0384*/ 	.word	0x00001e30
        /*0388*/ 	.word	0x000000ff
        /*038c*/ 	.word	0x00000020
        /*0390*/ 	.short	0x010a
        /*0392*/ 	.byte	0x05
	.zero		1


	//   ....[40]....
        /*0394*/ 	.word	0x00001f50
        /*0398*/ 	.word	0x000000ff
        /*039c*/ 	.word	0x00000088
        /*03a0*/ 	.short	0x0101
        /*03a2*/ 	.byte	0x0d
	.zero		1


	//   ....[41]....
        /*03a4*/ 	.word	0x00001f70
        /*03a8*/ 	.word	0x000000ff
        /*03ac*/ 	.word	0x00000020
        /*03b0*/ 	.short	0x010a
        /*03b2*/ 	.byte	0x04
	.zero		1


	//   ....[42]....
        /*03b4*/ 	.word	0x00001ff0
        /*03b8*/ 	.word	0x000000ff
        /*03bc*/ 	.word	0x00000020
        /*03c0*/ 	.short	0x010a
        /*03c2*/ 	.byte	0x11
	.zero		1


	//   ....[43]....
        /*03c4*/ 	.word	0x00002190
        /*03c8*/ 	.word	0x000000ff
        /*03cc*/ 	.word	0x00000020
        /*03d0*/ 	.short	0x010a
        /*03d2*/ 	.byte	0x05
	.zero		1


	//   ....[44]....
        /*03d4*/ 	.word	0x000022d0
        /*03d8*/ 	.word	0x00000003
        /*03dc*/ 	.word	0x00000090
        /*03e0*/ 	.short	0x010a
        /*03e2*/ 	.byte	0xff
	.zero		1


	//   ....[45]....
        /*03e4*/ 	.word	0x00002420
        /*03e8*/ 	.word	0x00000000
        /*03ec*/ 	.word	0x00000000
        /*03f0*/ 	.short	0x0101
        /*03f2*/ 	.byte	0xff
	.zero		1


	//   ....[46]....
        /*03f4*/ 	.word	0x000029e0
        /*03f8*/ 	.word	0x000000ff
        /*03fc*/ 	.word	0x00000000
        /*0400*/ 	.short	0x010a
        /*0402*/ 	.byte	0x04
	.zero		1


	//   ....[47]....
        /*0404*/ 	.word	0x00002a70
        /*0408*/ 	.word	0x000000ff
        /*040c*/ 	.word	0x00000000
        /*0410*/ 	.short	0x010a
        /*0412*/ 	.byte	0x05
	.zero		1


	//   ....[48]....
        /*0414*/ 	.word	0x00002b00
        /*0418*/ 	.word	0x000000ff
        /*041c*/ 	.word	0x00000000
        /*0420*/ 	.short	0x010a
        /*0422*/ 	.byte	0x05
	.zero		1


	//   ....[49]....
        /*0424*/ 	.word	0x00002ba0
        /*0428*/ 	.word	0x00000000
        /*042c*/ 	.word	0x00000000
        /*0430*/ 	.short	0x010a
        /*0432*/ 	.byte	0xff
	.zero		1


	//   ....[50]....
        /*0434*/ 	.word	0x00002ce0
        /*0438*/ 	.word	0x00000000
        /*043c*/ 	.word	0x000000f0
        /*0440*/ 	.short	0x010a
        /*0442*/ 	.byte	0xff
	.zero		1


	//   ....[51]....
        /*0444*/ 	.word	0x00002d50
        /*0448*/ 	.word	0x00000004
        /*044c*/ 	.word	0x00000000
        /*0450*/ 	.short	0x0101
        /*0452*/ 	.byte	0xff
	.zero		1


	//   ....[52]....
        /*0454*/ 	.word	0x00002d70
        /*0458*/ 	.word	0x000000ff
        /*045c*/ 	.word	0x000000a0
        /*0460*/ 	.short	0x010a
        /*0462*/ 	.byte	0x04
	.zero		1


	//   ....[53]....
        /*0464*/ 	.word	0x00002e90
        /*0468*/ 	.word	0x00000000
        /*046c*/ 	.word	0x00000090
        /*0470*/ 	.short	0x010a
        /*0472*/ 	.byte	0xff
	.zero		1


	//   ....[54]....
        /*0474*/ 	.word	0x00002f90
        /*0478*/ 	.word	0x00000000
        /*047c*/ 	.word	0x00000000
        /*0480*/ 	.short	0x0101
        /*0482*/ 	.byte	0xff
	.zero		1


	//   ....[55]....
        /*0484*/ 	.word	0x00003020
        /*0488*/ 	.word	0x000000ff
        /*048c*/ 	.word	0x000000a0
        /*0490*/ 	.short	0x0106
        /*0492*/ 	.byte	0x04
	.zero		1


	//   ....[56]....
        /*0494*/ 	.word	0x00003040
        /*0498*/ 	.word	0x000000ff
        /*049c*/ 	.word	0x000000a0
        /*04a0*/ 	.short	0x010a
        /*04a2*/ 	.byte	0x04
	.zero		1


	//   ....[57]....
        /*04a4*/ 	.word	0x000030d0
        /*04a8*/ 	.word	0x000000ff
        /*04ac*/ 	.word	0x000000a0
        /*04b0*/ 	.short	0x0106
        /*04b2*/ 	.byte	0x07
	.zero		1


	//   ....[58]....
        /*04b4*/ 	.word	0x00003110
        /*04b8*/ 	.word	0x00000000
        /*04bc*/ 	.word	0x000000a0
        /*04c0*/ 	.short	0x010a
        /*04c2*/ 	.byte	0xff
	.zero		1


	//   ....[59]....
        /*04c4*/ 	.word	0x00003360
        /*04c8*/ 	.word	0x000000ff
        /*04cc*/ 	.word	0x00000008
        /*04d0*/ 	.short	0x010a
        /*04d2*/ 	.byte	0x05
	.zero		1


	//   ....[60]....
        /*04d4*/ 	.word	0x00003380
        /*04d8*/ 	.word	0x000000ff
        /*04dc*/ 	.word	0x00000008
        /*04e0*/ 	.short	0x010a
        /*04e2*/ 	.byte	0x05
	.zero		1


	//   ....[61]....
        /*04e4*/ 	.word	0x00003510
        /*04e8*/ 	.word	0x000000ff
        /*04ec*/ 	.word	0x00000008
        /*04f0*/ 	.short	0x010a
        /*04f2*/ 	.byte	0x05
	.zero		1


	//   ....[62]....
        /*04f4*/ 	.word	0x00003530
        /*04f8*/ 	.word	0x000000ff
        /*04fc*/ 	.word	0x00000008
        /*0500*/ 	.short	0x010a
        /*0502*/ 	.byte	0x05
	.zero		1


	//   ....[63]....
        /*0504*/ 	.word	0x000035f0
        /*0508*/ 	.word	0x000000ff
        /*050c*/ 	.word	0x00000000
        /*0510*/ 	.short	0x0101
        /*0512*/ 	.byte	0x04
	.zero		1


	//   ....[64]....
        /*0514*/ 	.word	0x00003930
        /*0518*/ 	.word	0x00000000
        /*051c*/ 	.word	0x00000090
        /*0520*/ 	.short	0x010a
        /*0522*/ 	.byte	0xff
	.zero		1


	//   ....[65]....
        /*0524*/ 	.word	0x000039f0
        /*0528*/ 	.word	0x00000000
        /*052c*/ 	.word	0x00000000
        /*0530*/ 	.short	0x0101
        /*0532*/ 	.byte	0xff
	.zero		1


	//   ....[66]....
        /*0534*/ 	.word	0x00003ab0
        /*0538*/ 	.word	0x000000ff
        /*053c*/ 	.word	0x00000000
        /*0540*/ 	.short	0x010a
        /*0542*/ 	.byte	0x04
	.zero		1


	//   ....[67]....
        /*0544*/ 	.word	0x00003ac0
        /*0548*/ 	.word	0x000000ff
        /*054c*/ 	.word	0x000000d0
        /*0550*/ 	.short	0x010a
        /*0552*/ 	.byte	0x1f
	.zero		1


	//   ....[68]....
        /*0554*/ 	.word	0x00003b70
        /*0558*/ 	.word	0x000000ff
        /*055c*/ 	.word	0x00000000
        /*0560*/ 	.short	0x010a
        /*0562*/ 	.byte	0x05
	.zero		1


	//   ....[69]....
        /*0564*/ 	.word	0x00003ca0
        /*0568*/ 	.word	0x000000ff
        /*056c*/ 	.word	0x00000000
        /*0570*/ 	.short	0x010a
        /*0572*/ 	.byte	0x04
	.zero		1


	//   ....[70]....
        /*0574*/ 	.word	0x00003fa0
        /*0578*/ 	.word	0x000000ff
        /*057c*/ 	.word	0x00000000
        /*0580*/ 	.short	0x010a
        /*0582*/ 	.byte	0x04
	.zero		1


	//   ....[71]....
        /*0584*/ 	.word	0x00004030
        /*0588*/ 	.word	0x000000ff
        /*058c*/ 	.word	0x00000000
        /*0590*/ 	.short	0x010a
        /*0592*/ 	.byte	0x05
	.zero		1


	//   ....[72]....
        /*0594*/ 	.word	0x000040c0
        /*0598*/ 	.word	0x000000ff
        /*059c*/ 	.word	0x00000000
        /*05a0*/ 	.short	0x010a
        /*05a2*/ 	.byte	0x05
	.zero		1


	//   ....[73]....
        /*05a4*/ 	.word	0x00004160
        /*05a8*/ 	.word	0x00000000
        /*05ac*/ 	.word	0x00000000
        /*05b0*/ 	.short	0x010a
        /*05b2*/ 	.byte	0xff
	.zero		1


	//   ....[74]....
        /*05b4*/ 	.word	0x000041a0
        /*05b8*/ 	.word	0x00000000
        /*05bc*/ 	.word	0x00000000
        /*05c0*/ 	.short	0x010a
        /*05c2*/ 	.byte	0xff
	.zero		1


	//   ....[75]....
        /*05c4*/ 	.word	0x00004210
        /*05c8*/ 	.word	0x000000ff
        /*05cc*/ 	.word	0x00000000
        /*05d0*/ 	.short	0x0101
        /*05d2*/ 	.byte	0x04
	.zero		1


	//   ....[76]....
        /*05d4*/ 	.word	0x00004250
        /*05d8*/ 	.word	0x000000ff
        /*05dc*/ 	.word	0x00000110
        /*05e0*/ 	.short	0x010a
        /*05e2*/ 	.byte	0x1a
	.zero		1


	//   ....[77]....
        /*05e4*/ 	.word	0x000042a0
        /*05e8*/ 	.word	0x000000ff
        /*05ec*/ 	.word	0x00000000
        /*05f0*/ 	.short	0x0101
        /*05f2*/ 	.byte	0x04
	.zero		1


	//   ....[78]....
        /*05f4*/ 	.word	0x00004780
        /*05f8*/ 	.word	0x0000000c
        /*05fc*/ 	.word	0x00000090
        /*0600*/ 	.short	0x010a
        /*0602*/ 	.byte	0xff
	.zero		1


	//   ....[79]....
        /*0604*/ 	.word	0x000048f0
        /*0608*/ 	.word	0x00000000
        /*060c*/ 	.word	0x00000000
        /*0610*/ 	.short	0x0101
        /*0612*/ 	.byte	0xff
	.zero		1


	//   ....[80]....
        /*0614*/ 	.word	0x00004d80
        /*0618*/ 	.word	0x000000ff
        /*061c*/ 	.word	0x00000088
        /*0620*/ 	.short	0x010a
        /*0622*/ 	.byte	0x15
	.zero		1


	//   ....[81]....
        /*0624*/ 	.word	0x00004f00
        /*0628*/ 	.word	0x000000ff
        /*062c*/ 	.word	0x00000060
        /*0630*/ 	.short	0x010a
        /*0632*/ 	.byte	0x15
	.zero		1


	//   ....[82]....
        /*0634*/ 	.word	0x00005070
        /*0638*/ 	.word	0x000000ff
        /*063c*/ 	.word	0x00000040
        /*0640*/ 	.short	0x010b
        /*0642*/ 	.byte	0x15
	.zero		1


	//   ....[83]....
        /*0644*/ 	.word	0x00005080
        /*0648*/ 	.word	0x000000ff
        /*064c*/ 	.word	0x00000000
        /*0650*/ 	.short	0x0101
        /*0652*/ 	.byte	0x28
	.zero		1


	//   ....[84]....
        /*0654*/ 	.word	0x00005090
        /*0658*/ 	.word	0x000000ff
        /*065c*/ 	.word	0x00000068
        /*0660*/ 	.short	0x010a
        /*0662*/ 	.byte	0x15
	.zero		1


	//   ....[85]....
        /*0664*/ 	.word	0x000051e0
        /*0668*/ 	.word	0x000000ff
        /*066c*/ 	.word	0x00000048
        /*0670*/ 	.short	0x010b
        /*0672*/ 	.byte	0x15
	.zero		1


	//   ....[86]....
        /*0674*/ 	.word	0x000051f0
        /*0678*/ 	.word	0x000000ff
        /*067c*/ 	.word	0x00000000
        /*0680*/ 	.short	0x0101
        /*0682*/ 	.byte	0x27
	.zero		1


	//   ....[87]....
        /*0684*/ 	.word	0x00005200
        /*0688*/ 	.word	0x000000ff
        /*068c*/ 	.word	0x00000070
        /*0690*/ 	.short	0x010a
        /*0692*/ 	.byte	0x15
	.zero		1


	//   ....[88]....
        /*0694*/ 	.word	0x00005340
        /*0698*/ 	.word	0x000000ff
        /*069c*/ 	.word	0x00000050
        /*06a0*/ 	.short	0x010b
        /*06a2*/ 	.byte	0x15
	.zero		1


	//   ....[89]....
        /*06a4*/ 	.word	0x00005350
        /*06a8*/ 	.word	0x000000ff
        /*06ac*/ 	.word	0x00000000
        /*06b0*/ 	.short	0x0101
        /*06b2*/ 	.byte	0x26
	.zero		1


	//   ....[90]....
        /*06b4*/ 	.word	0x00005360
        /*06b8*/ 	.word	0x000000ff
        /*06bc*/ 	.word	0x00000078
        /*06c0*/ 	.short	0x010a
        /*06c2*/ 	.byte	0x15
	.zero		1


	//   ....[91]....
        /*06c4*/ 	.word	0x00005560
        /*06c8*/ 	.word	0x000000ff
        /*06cc*/ 	.word	0x00000058
        /*06d0*/ 	.short	0x010b
        /*06d2*/ 	.byte	0x15
	.zero		1


	//   ....[92]....
        /*06d4*/ 	.word	0x00005570
        /*06d8*/ 	.word	0x000000ff
        /*06dc*/ 	.word	0x00000000
        /*06e0*/ 	.short	0x0101
        /*06e2*/ 	.byte	0x25
	.zero		1


	//   ....[93]....
        /*06e4*/ 	.word	0x000055a0
        /*06e8*/ 	.word	0x000000ff
        /*06ec*/ 	.word	0x00000060
        /*06f0*/ 	.short	0x010a
        /*06f2*/ 	.byte	0x15
	.zero		1


	//   ....[94]....
        /*06f4*/ 	.word	0x000055c0
        /*06f8*/ 	.word	0x000000ff
        /*06fc*/ 	.word	0x00000068
        /*0700*/ 	.short	0x010a
        /*0702*/ 	.byte	0x15
	.zero		1


	//   ....[95]....
        /*0704*/ 	.word	0x000055e0
        /*0708*/ 	.word	0x000000ff
        /*070c*/ 	.word	0x00000070
        /*0710*/ 	.short	0x010a
        /*0712*/ 	.byte	0x15
	.zero		1


	//   ....[96]....
        /*0714*/ 	.word	0x00005620
        /*0718*/ 	.word	0x00000000
        /*071c*/ 	.word	0x00000078
        /*0720*/ 	.short	0x010a
        /*0722*/ 	.byte	0xff
	.zero		1


	//   ....[97]....
        /*0724*/ 	.word	0x00005930
        /*0728*/ 	.word	0x00000003
        /*072c*/ 	.word	0x00000090
        /*0730*/ 	.short	0x010a
        /*0732*/ 	.byte	0xff
	.zero		1


	//   ....[98]....
        /*0734*/ 	.word	0x00005ab0
        /*0738*/ 	.word	0x00000000
        /*073c*/ 	.word	0x00000000
        /*0740*/ 	.short	0x0101
        /*0742*/ 	.byte	0xff
	.zero		1


	//   ....[99]....
        /*0744*/ 	.word	0x000065f0
        /*0748*/ 	.word	0x000000ff
        /*074c*/ 	.word	0x00000040
        /*0750*/ 	.short	0x010a
        /*0752*/ 	.byte	0x2c
	.zero		1


	//   ....[100]....
        /*0754*/ 	.word	0x00006630
        /*0758*/ 	.word	0x00000062
        /*075c*/ 	.word	0x000000b0
        /*0760*/ 	.short	0x010a
        /*0762*/ 	.byte	0xff
	.zero		1


	//   ....[101]....
        /*0764*/ 	.word	0x00006720
        /*0768*/ 	.word	0x000000ff
        /*076c*/ 	.word	0x00000040
        /*0770*/ 	.short	0x010a
        /*0772*/ 	.byte	0x2c
	.zero		1


	//   ....[102]....
        /*0774*/ 	.word	0x00006810
        /*0778*/ 	.word	0x00000062
        /*077c*/ 	.word	0x000000b0
        /*0780*/ 	.short	0x010a
        /*0782*/ 	.byte	0xff
	.zero		1


	//   ....[103]....
        /*0784*/ 	.word	0x000072e0
        /*0788*/ 	.word	0x00000000
        /*078c*/ 	.word	0x00000000
        /*0790*/ 	.short	0x0101
        /*0792*/ 	.byte	0xff
	.zero		1


	//   ....[104]....
        /*0794*/ 	.word	0x000072f0
        /*0798*/ 	.word	0x00000003
        /*079c*/ 	.word	0x00000040
        /*07a0*/ 	.short	0x010a
        /*07a2*/ 	.byte	0xff
	.zero		1


	//   ....[105]....
        /*07a4*/ 	.word	0x000073d0
        /*07a8*/ 	.word	0x00000003
        /*07ac*/ 	.word	0x00000040
        /*07b0*/ 	.short	0x010a
        /*07b2*/ 	.byte	0xff
	.zero		1


	//   ....[106]....
        /*07b4*/ 	.word	0x00007f40
        /*07b8*/ 	.word	0x00000068
        /*07bc*/ 	.word	0x00000000
        /*07c0*/ 	.short	0x0101
        /*07c2*/ 	.byte	0xff
	.zero		1


	//   ....[107]....
        /*07c4*/ 	.word	0x00007f60
        /*07c8*/ 	.word	0x0000003e
        /*07cc*/ 	.word	0x00000040
        /*07d0*/ 	.short	0x010a
        /*07d2*/ 	.byte	0xff
	.zero		1


	//   ....[108]....
        /*07d4*/ 	.word	0x00008030
        /*07d8*/ 	.word	0x0000003e
        /*07dc*/ 	.word	0x00000040
        /*07e0*/ 	.short	0x010a
        /*07e2*/ 	.byte	0xff
	.zero		1


	//   ....[109]....
        /*07e4*/ 	.word	0x00008b90
        /*07e8*/ 	.word	0x0000003e
        /*07ec*/ 	.word	0x00000000
        /*07f0*/ 	.short	0x0101
        /*07f2*/ 	.byte	0xff
	.zero		1


	//   ....[110]....
        /*07f4*/ 	.word	0x00008bb0
        /*07f8*/ 	.word	0x0000003d
        /*07fc*/ 	.word	0x00000040
        /*0800*/ 	.short	0x010a
        /*0802*/ 	.byte	0xff
	.zero		1


	//   ....[111]....
        /*0804*/ 	.word	0x00008c80
        /*0808*/ 	.word	0x0000003d
        /*080c*/ 	.word	0x00000040
        /*0810*/ 	.short	0x010a
        /*0812*/ 	.byte	0xff
	.zero		1


	//   ....[112]....
        /*0814*/ 	.word	0x00009070
        /*0818*/ 	.word	0x00000062
        /*081c*/ 	.word	0x00000000
        /*0820*/ 	.short	0x0101
        /*0822*/ 	.byte	0xff
	.zero		1


	//   ....[113]....
        /*0824*/ 	.word	0x00009830
        /*0828*/ 	.word	0x00000002
        /*082c*/ 	.word	0x00000000
        /*0830*/ 	.short	0x0101
        /*0832*/ 	.byte	0xff
	.zero		1


	//   ....[114]....
        /*0834*/ 	.word	0x00009ae0
        /*0838*/ 	.word	0x000000ff
        /*083c*/ 	.word	0x00000000
        /*0840*/ 	.short	0x0101
        /*0842*/ 	.byte	0x04
	.zero		1


	//   ....[115]....
        /*0844*/ 	.word	0x00009b00
        /*0848*/ 	.word	0x00000000
        /*084c*/ 	.word	0x00000100
        /*0850*/ 	.short	0x010a
        /*0852*/ 	.byte	0xff
	.zero		1


	//   ....[116]....
        /*0854*/ 	.word	0x00009b60
        /*0858*/ 	.word	0x00000000
        /*085c*/ 	.word	0x00000020
        /*0860*/ 	.short	0x010a
        /*0862*/ 	.byte	0xff
	.zero		1


	//   ....[117]....
        /*0864*/ 	.word	0x00009bc0
        /*0868*/ 	.word	0x00000000
        /*086c*/ 	.word	0x00000020
        /*0870*/ 	.short	0x010a
        /*0872*/ 	.byte	0xff
	.zero		1


	//   ....[118]....
        /*0874*/ 	.word	0x00009c10
        /*0878*/ 	.word	0x00000003
        /*087c*/ 	.word	0x00000090
        /*0880*/ 	.short	0x010a
        /*0882*/ 	.byte	0xff
	.zero		1


	//   ....[119]....
        /*0884*/ 	.word	0x00009c70
        /*0888*/ 	.word	0x00000000
        /*088c*/ 	.word	0x00000000
        /*0890*/ 	.short	0x010a
        /*0892*/ 	.byte	0xff
	.zero		1


	//   ....[120]....
        /*0894*/ 	.word	0x00009cd0
        /*0898*/ 	.word	0x00000000
        /*089c*/ 	.word	0x00000000
        /*08a0*/ 	.short	0x010a
        /*08a2*/ 	.byte	0xff
	.zero		1


	//   ....[121]....
        /*08a4*/ 	.word	0x00009d30
        /*08a8*/ 	.word	0x00000000
        /*08ac*/ 	.word	0x00000000
        /*08b0*/ 	.short	0x010a
        /*08b2*/ 	.byte	0xff
	.zero		1


	//   ....[122]....
        /*08b4*/ 	.word	0x00009d80
        /*08b8*/ 	.word	0x00000000
        /*08bc*/ 	.word	0x000000f0
        /*08c0*/ 	.short	0x010a
        /*08c2*/ 	.byte	0xff
	.zero		1


	//   ....[123]....
        /*08c4*/ 	.word	0x00009de0
        /*08c8*/ 	.word	0x00000000
        /*08cc*/ 	.word	0x000000a0
        /*08d0*/ 	.short	0x010a
        /*08d2*/ 	.byte	0xff
	.zero		1


	//   ....[124]....
        /*08d4*/ 	.word	0x00009e30
        /*08d8*/ 	.word	0x00000000
        /*08dc*/ 	.word	0x00000090
        /*08e0*/ 	.short	0x010a
        /*08e2*/ 	.byte	0xff
	.zero		1


	//   ....[125]....
        /*08e4*/ 	.word	0x00009e90
        /*08e8*/ 	.word	0x00000000
        /*08ec*/ 	.word	0x000000a0
        /*08f0*/ 	.short	0x010a
        /*08f2*/ 	.byte	0xff
	.zero		1


	//   ....[126]....
        /*08f4*/ 	.word	0x00009ef0
        /*08f8*/ 	.word	0x00000005
        /*08fc*/ 	.word	0x00000008
        /*0900*/ 	.short	0x010a
        /*0902*/ 	.byte	0xff
	.zero		1


	//   ....[127]....
        /*0904*/ 	.word	0x00009fe0
        /*0908*/ 	.word	0x00000003
        /*090c*/ 	.word	0x00000008
        /*0910*/ 	.short	0x010a
        /*0912*/ 	.byte	0xff
	.zero		1


	//   ....[128]....
        /*0914*/ 	.word	0x0000a030
        /*0918*/ 	.word	0x00000000
        /*091c*/ 	.word	0x00000090
        /*0920*/ 	.short	0x010a
        /*0922*/ 	.byte	0xff
	.zero		1


	//   ....[129]....
        /*0924*/ 	.word	0x0000a090
        /*0928*/ 	.word	0x00000000
        /*092c*/ 	.word	0x000000d0
        /*0930*/ 	.short	0x010a
        /*0932*/ 	.byte	0xff
	.zero		1


	//   ....[130]....
        /*0934*/ 	.word	0x0000a0f0
        /*0938*/ 	.word	0x00000000
        /*093c*/ 	.word	0x00000000
        /*0940*/ 	.short	0x010a
        /*0942*/ 	.byte	0xff
	.zero		1


	//   ....[131]....
        /*0944*/ 	.word	0x0000a150
        /*0948*/ 	.word	0x00000000
        /*094c*/ 	.word	0x00000000
        /*0950*/ 	.short	0x010a
        /*0952*/ 	.byte	0xff
	.zero		1


	//   ....[132]....
        /*0954*/ 	.word	0x0000a1b0
        /*0958*/ 	.word	0x00000000
        /*095c*/ 	.word	0x00000000
        /*0960*/ 	.short	0x010a
        /*0962*/ 	.byte	0xff
	.zero		1


	//   ....[133]....
        /*0964*/ 	.word	0x0000a210
        /*0968*/ 	.word	0x00000000
        /*096c*/ 	.word	0x00000000
        /*0970*/ 	.short	0x010a
        /*0972*/ 	.byte	0xff
	.zero		1


	//   ....[134]....
        /*0974*/ 	.word	0x0000a270
        /*0978*/ 	.word	0x00000000
        /*097c*/ 	.word	0x00000110
        /*0980*/ 	.short	0x010a
        /*0982*/ 	.byte	0xff
	.zero		1


	//   ....[135]....
        /*0984*/ 	.word	0x0000a2c0
        /*0988*/ 	.word	0x0000000c
        /*098c*/ 	.word	0x00000090
        /*0990*/ 	.short	0x010a
        /*0992*/ 	.byte	0xff
	.zero		1


	//   ....[136]....
        /*0994*/ 	.word	0x0000a320
        /*0998*/ 	.word	0x00000000
        /*099c*/ 	.word	0x00000088
        /*09a0*/ 	.short	0x010a
        /*09a2*/ 	.byte	0xff
	.zero		1


	//   ....[137]....
        /*09a4*/ 	.word	0x0000a380
        /*09a8*/ 	.word	0x00000000
        /*09ac*/ 	.word	0x00000060
        /*09b0*/ 	.short	0x010a
        /*09b2*/ 	.byte	0xff
	.zero		1


	//   ....[138]....
        /*09b4*/ 	.word	0x0000a3e0
        /*09b8*/ 	.word	0x00000000
        /*09bc*/ 	.word	0x00000068
        /*09c0*/ 	.short	0x010a
        /*09c2*/ 	.byte	0xff
	.zero		1


	//   ....[139]....
        /*09c4*/ 	.word	0x0000a440
        /*09c8*/ 	.word	0x00000000
        /*09cc*/ 	.word	0x00000070
        /*09d0*/ 	.short	0x010a
        /*09d2*/ 	.byte	0xff
	.zero		1


	//   ....[140]....
        /*09d4*/ 	.word	0x0000a4a0
        /*09d8*/ 	.word	0x00000000
        /*09dc*/ 	.word	0x00000078
        /*09e0*/ 	.short	0x010a
        /*09e2*/ 	.byte	0xff
	.zero		1


	//   ....[141]....
        /*09e4*/ 	.word	0x0000a500
        /*09e8*/ 	.word	0x00000000
        /*09ec*/ 	.word	0x00000060
        /*09f0*/ 	.short	0x010a
        /*09f2*/ 	.byte	0xff
	.zero		1


	//   ....[142]....
        /*09f4*/ 	.word	0x0000a560
        /*09f8*/ 	.word	0x00000000
        /*09fc*/ 	.word	0x00000068
        /*0a00*/ 	.short	0x010a
        /*0a02*/ 	.byte	0xff
	.zero		1


	//   ....[143]....
        /*0a04*/ 	.word	0x0000a5c0
        /*0a08*/ 	.word	0x00000000
        /*0a0c*/ 	.word	0x00000070
        /*0a10*/ 	.short	0x010a
        /*0a12*/ 	.byte	0xff
	.zero		1


	//   ....[144]....
        /*0a14*/ 	.word	0x0000a610
        /*0a18*/ 	.word	0x00000003
        /*0a1c*/ 	.word	0x00000090
        /*0a20*/ 	.short	0x010a
        /*0a22*/ 	.byte	0xff
	.zero		1


	//   ....[145]....
        /*0a24*/ 	.word	0x0000a670
        /*0a28*/ 	.word	0x00000000
        /*0a2c*/ 	.word	0x00000040
        /*0a30*/ 	.short	0x010a
        /*0a32*/ 	.byte	0xff
	.zero		1


	//   ....[146]....
        /*0a34*/ 	.word	0x0000a6c0
        /*0a38*/ 	.word	0x00000062
        /*0a3c*/ 	.word	0x000000b0
        /*0a40*/ 	.short	0x010a
        /*0a42*/ 	.byte	0xff
	.zero		1


	//   ....[147]....
        /*0a44*/ 	.word	0x0000a710
        /*0a48*/ 	.word	0x00000003
        /*0a4c*/ 	.word	0x00000040
        /*0a50*/ 	.short	0x010a
        /*0a52*/ 	.byte	0xff
	.zero		1


	//   ....[148]....
        /*0a54*/ 	.word	0x0000a760
        /*0a58*/ 	.word	0x0000003e
        /*0a5c*/ 	.word	0x00000040
        /*0a60*/ 	.short	0x010a
        /*0a62*/ 	.byte	0xff
	.zero		1


	//   ....[149]....
        /*0a64*/ 	.word	0x0000a7b0
        /*0a68*/ 	.word	0x0000003d
        /*0a6c*/ 	.word	0x00000040
        /*0a70*/ 	.short	0x010a
        /*0a72*/ 	.byte	0xff
	.zero		1


	//----- nvinfo : EIATTR_NUM_MBARRIERS
	.align		4
.L_47:
        /*0a74*/ 	.byte	0x03, 0x38
        /*0a76*/ 	.short	0x0023


	//----- nvinfo : EIATTR_EXIT_INSTR_OFFSETS
	.align		4
        /*0a78*/ 	.byte	0x04, 0x1c
        /*0a7a*/ 	.short	(.L_49 - .L_48)


	//   ....[0]....
.L_48:
        /*0a7c*/ 	.word	0x00002bd0


	//   ....[1]....
        /*0a80*/ 	.word	0x000030e0


	//   ....[2]....
        /*0a84*/ 	.word	0x00003140


	//   ....[3]....
        /*0a88*/ 	.word	0x000044d0


	//   ....[4]....
        /*0a8c*/ 	.word	0x00005650


	//   ....[5]....
        /*0a90*/ 	.word	0x00005690


	//   ....[6]....
        /*0a94*/ 	.word	0x000099c0


	//   ....[7]....
        /*0a98*/ 	.word	0x00009a40


	//   ....[8]....
        /*0a9c*/ 	.word	0x00009a70


	//   ....[9]....
        /*0aa0*/ 	.word	0x00009af0


	//----- nvinfo : EIATTR_MAX_THREADS
	.align		4
.L_49:
        /*0aa4*/ 	.byte	0x04, 0x05
        /*0aa6*/ 	.short	(.L_51 - .L_50)
.L_50:
        /*0aa8*/ 	.word	0x00000100
        /*0aac*/ 	.word	0x00000001
        /*0ab0*/ 	.word	0x00000001


	//----- nvinfo : EIATTR_CRS_STACK_SIZE
	.align		4
.L_51:
        /*0ab4*/ 	.byte	0x04, 0x1e
        /*0ab6*/ 	.short	(.L_53 - .L_52)
.L_52:
        /*0ab8*/ 	.word	0x00000000


	//----- nvinfo : EIATTR_CBANK_PARAM_SIZE
	.align		4
.L_53:
        /*0abc*/ 	.byte	0x03, 0x19
        /*0abe*/ 	.short	0x0800


	//----- nvinfo : EIATTR_PARAM_CBANK
	.align		4
        /*0ac0*/ 	.byte	0x04, 0x0a
        /*0ac2*/ 	.short	(.L_55 - .L_54)
	.align		4
.L_54:
        /*0ac4*/ 	.word	index@(.nv.constant0._ZN7cutlass13device_kernelINS_4gemm6kernel13GemmUniversalIN4cute5tupleIJiiiiEEENS1_10collective13CollectiveMmaINS1_35MainloopSm100TmaUmmaWarpSpecializedILi4ELi2ELi4ENS5_IJNS4_1CILi2EEESB_NSA_ILi1EEEEEEEENS5_IJNSA_ILi256EEENSA_ILi128EEENSA_ILi64EEEEEENS_10bfloat16_tENS5_IJlSC_lEEESJ_SK_NS4_8TiledMMAINS4_8MMA_AtomIJNS4_26SM100_MMA_F16BF16_2x1SM_SSISJ_SJ_fLi256ELi128ELNS4_4UMMA5MajorE0ELSP_0ELNSO_7ScaleInE0ELSQ_0EEEEEENS4_6LayoutINS5_IJSC_SC_SC_EEENS5_IJNSA_ILi0EEESV_SV_EEEEENS5_IJNS4_10UnderscoreESY_SY_EEEEENS4_28SM100_TMA_2SM_LOAD_MULTICASTENS4_14ComposedLayoutINS4_7SwizzleILi3ELi4ELi3EEENS4_18smem_ptr_flag_bitsILi16EEENST_INS5_IJNSA_ILi8EEESH_EEENS5_IJSH_SC_EEEEEEEvNS4_8identityENS4_18SM100_TMA_2SM_LOADES1B_vS1C_EENS_8epilogue10collective18CollectiveEpilogueINS1F_23Sm100TmaWarpSpecializedILi4ELi2ELi32ELb1ELb0EEEJNS5_IJSG_SG_SH_EEENS5_IJNST_ISG_SC_EENST_INSA_ILi32EEESC_EEEEESJ_SK_SJ_SK_NS1F_6fusion15FusionCallbacksIS1J_NS1P_17LinearCombinationISJ_fSJ_fLNS_15FloatRoundStyleE2EEES1K_S1O_JEEENS4_5SM1004TMEM4LOAD26SM100_TMEM_LOAD_32dp32b32xENS4_13SM90_TMA_LOADENS12_INS13_ILi2ELi4ELi3EEES16_NST_INS5_IJS17_S1M_EEENS5_IJS1M_SC_EEEEEEENS4_39AutoVectorizingCopyWithAssumedAlignmentILi128EEENS4_14SM90_TMA_STOREES24_S26_S26_EEEvvEEEEvNT_6ParamsE)
        /*0ac8*/ 	.short	0x0380
        /*0aca*/ 	.short	0x0800


	//----- nvinfo : EIATTR_SW_WAR
	.align		4
.L_55:
        /*0acc*/ 	.byte	0x04, 0x36
        /*0ace*/ 	.short	(.L_57 - .L_56)
.L_56:
        /*0ad0*/ 	.word	0x00000008
.L_57:


//--------------------- .nv.callgraph             --------------------------
	.section	.nv.callgraph,"",@"SHT_CUDA_CALLGRAPH"
	.align	4
	.sectionentsize	8
	.align		4
        /*0000*/ 	.word	0x00000000
	.align		4
        /*0004*/ 	.word	0xffffffff
	.align		4
        /*0008*/ 	.word	index@(_ZN7cutlass13device_kernelINS_4gemm6kernel13GemmUniversalIN4cute5tupleIJiiiiEEENS1_10collective13CollectiveMmaINS1_35MainloopSm100TmaUmmaWarpSpecializedILi4ELi2ELi4ENS5_IJNS4_1CILi2EEESB_NSA_ILi1EEEEEEEENS5_IJNSA_ILi256EEENSA_ILi128EEENSA_ILi64EEEEEENS_10bfloat16_tENS5_IJlSC_lEEESJ_SK_NS4_8TiledMMAINS4_8MMA_AtomIJNS4_26SM100_MMA_F16BF16_2x1SM_SSISJ_SJ_fLi256ELi128ELNS4_4UMMA5MajorE0ELSP_0ELNSO_7ScaleInE0ELSQ_0EEEEEENS4_6LayoutINS5_IJSC_SC_SC_EEENS5_IJNSA_ILi0EEESV_SV_EEEEENS5_IJNS4_10UnderscoreESY_SY_EEEEENS4_28SM100_TMA_2SM_LOAD_MULTICASTENS4_14ComposedLayoutINS4_7SwizzleILi3ELi4ELi3EEENS4_18smem_ptr_flag_bitsILi16EEENST_INS5_IJNSA_ILi8EEESH_EEENS5_IJSH_SC_EEEEEEEvNS4_8identityENS4_18SM100_TMA_2SM_LOADES1B_vS1C_EENS_8epilogue10collective18CollectiveEpilogueINS1F_23Sm100TmaWarpSpecializedILi4ELi2ELi32ELb1ELb0EEEJNS5_IJSG_SG_SH_EEENS5_IJNST_ISG_SC_EENST_INSA_ILi32EEESC_EEEEESJ_SK_SJ_SK_NS1F_6fusion15FusionCallbacksIS1J_NS1P_17LinearCombinationISJ_fSJ_fLNS_15FloatRoundStyleE2EEES1K_S1O_JEEENS4_5SM1004TMEM4LOAD26SM100_TMEM_LOAD_32dp32b32xENS4_13SM90_TMA_LOADENS12_INS13_ILi2ELi4ELi3EEES16_NST_INS5_IJS17_S1M_EEENS5_IJS1M_SC_EEEEEEENS4_39AutoVectorizingCopyWithAssumedAlignmentILi128EEENS4_14SM90_TMA_STOREES24_S26_S26_EEEvvEEEEvNT_6ParamsE)
	.align		4
        /*000c*/ 	.word	index@(__assertfail)
	.align		4
        /*0010*/ 	.word	0x00000000
	.align		4
        /*0014*/ 	.word	0xfffffffe
	.align		4
        /*0018*/ 	.word	0x00000000
	.align		4
        /*001c*/ 	.word	0xfffffffd
	.align		4
        /*0020*/ 	.word	0x00000000
	.align		4
        /*0024*/ 	.word	0xfffffffc


//--------------------- .nv.constant4             --------------------------
	.section	.nv.constant4,"a",@progbits
	.align	8
	.align		8
.nv.constant4:
        /*0000*/ 	.dword	__assertfail
	.align		8
        /*0008*/ 	.dword	__unnamed_1
	.align		8
        /*0010*/ 	.dword	__unnamed_2
	.align		8
        /*0018*/ 	.dword	_ZN39_INTERNAL_b7e7ff98_4_k_cu_7539cc1d_81644cuda3std3__45__cpo5beginE
	.align		8
        /*0020*/ 	.dword	_ZN39_INTERNAL_b7e7ff98_4_k_cu_7539cc1d_81644cuda3std3__45__cpo3endE
	.align		8
        /*0028*/ 	.dword	_ZN39_INTERNAL_b7e7ff98_4_k_cu_7539cc1d_81644cuda3std3__45__cpo6cbeginE
	.align		8
        /*0030*/ 	.dword	_ZN39_INTERNAL_b7e7ff98_4_k_cu_7539cc1d_81644cuda3std3__45__cpo4cendE
	.align		8
        /*0038*/ 	.dword	_ZN39_INTERNAL_b7e7ff98_4_k_cu_7539cc1d_81644cuda3std3__441_GLOBAL__N__b7e7ff98_4_k_cu_7539cc1d_81646ignoreE
	.align		8
        /*0040*/ 	.dword	_ZN39_INTERNAL_b7e7ff98_4_k_cu_7539cc1d_81644cuda3std3__419piecewise_constructE
	.align		8
        /*0048*/ 	.dword	_ZN39_INTERNAL_b7e7ff98_4_k_cu_7539cc1d_81644cuda3std3__48in_placeE
	.align		8
        /*0050*/ 	.dword	_ZN39_INTERNAL_b7e7ff98_4_k_cu_7539cc1d_81644cuda3std6ranges3__45__cpo4swapE
	.align		8
        /*0058*/ 	.dword	_ZN39_INTERNAL_b7e7ff98_4_k_cu_7539cc1d_81644cuda3std6ranges3__45__cpo9iter_moveE
	.align		8
        /*0060*/ 	.dword	_ZN39_INTERNAL_b7e7ff98_4_k_cu_7539cc1d_81644cute7productE
	.align		8
        /*0068*/ 	.dword	_ZN39_INTERNAL_b7e7ff98_4_k_cu_7539cc1d_81644cute1_E
	.align		8
        /*0070*/ 	.dword	$str$25
	.align		8
        /*0078*/ 	.dword	$str$26
	.align		8
        /*0080*/ 	.dword	$str$27
	.align		8
        /*0088*/ 	.dword	$str$28


//--------------------- .text._ZN7cutlass13device_kernelINS_4gemm6kernel13GemmUniversalIN4cute5tupleIJiiiiEEENS1_10collective13CollectiveMmaINS1_35MainloopSm100TmaUmmaWarpSpecializedILi4ELi2ELi4ENS5_IJNS4_1CILi2EEESB_NSA_ILi1EEEEEEEENS5_IJNSA_ILi256EEENSA_ILi128EEENSA_ILi64EEEEEENS_10bfloat16_tENS5_IJlSC_lEEESJ_SK_NS4_8TiledMMAINS4_8MMA_AtomIJNS4_26SM100_MMA_F16BF16_2x1SM_SSISJ_SJ_fLi256ELi128ELNS4_4UMMA5MajorE0ELSP_0ELNSO_7ScaleInE0ELSQ_0EEEEEENS4_6LayoutINS5_IJSC_SC_SC_EEENS5_IJNSA_ILi0EEESV_SV_EEEEENS5_IJNS4_10UnderscoreESY_SY_EEEEENS4_28SM100_TMA_2SM_LOAD_MULTICASTENS4_14ComposedLayoutINS4_7SwizzleILi3ELi4ELi3EEENS4_18smem_ptr_flag_bitsILi16EEENST_INS5_IJNSA_ILi8EEESH_EEENS5_IJSH_SC_EEEEEEEvNS4_8identityENS4_18SM100_TMA_2SM_LOADES1B_vS1C_EENS_8epilogue10collective18CollectiveEpilogueINS1F_23Sm100TmaWarpSpecializedILi4ELi2ELi32ELb1ELb0EEEJNS5_IJSG_SG_SH_EEENS5_IJNST_ISG_SC_EENST_INSA_ILi32EEESC_EEEEESJ_SK_SJ_SK_NS1F_6fusion15FusionCallbacksIS1J_NS1P_17LinearCombinationISJ_fSJ_fLNS_15FloatRoundStyleE2EEES1K_S1O_JEEENS4_5SM1004TMEM4LOAD26SM100_TMEM_LOAD_32dp32b32xENS4_13SM90_TMA_LOADENS12_INS13_ILi2ELi4ELi3EEES16_NST_INS5_IJS17_S1M_EEENS5_IJS1M_SC_EEEEEEENS4_39AutoVectorizingCopyWithAssumedAlignmentILi128EEENS4_14SM90_TMA_STOREES24_S26_S26_EEEvvEEEEvNT_6ParamsE --------------------------
	.section	.text._ZN7cutlass13device_kernelINS_4gemm6kernel13GemmUniversalIN4cute5tupleIJiiiiEEENS1_10collective13CollectiveMmaINS1_35MainloopSm100TmaUmmaWarpSpecializedILi4ELi2ELi4ENS5_IJNS4_1CILi2EEESB_NSA_ILi1EEEEEEEENS5_IJNSA_ILi256EEENSA_ILi128EEENSA_ILi64EEEEEENS_10bfloat16_tENS5_IJlSC_lEEESJ_SK_NS4_8TiledMMAINS4_8MMA_AtomIJNS4_26SM100_MMA_F16BF16_2x1SM_SSISJ_SJ_fLi256ELi128ELNS4_4UMMA5MajorE0ELSP_0ELNSO_7ScaleInE0ELSQ_0EEEEEENS4_6LayoutINS5_IJSC_SC_SC_EEENS5_IJNSA_ILi0EEESV_SV_EEEEENS5_IJNS4_10UnderscoreESY_SY_EEEEENS4_28SM100_TMA_2SM_LOAD_MULTICASTENS4_14ComposedLayoutINS4_7SwizzleILi3ELi4ELi3EEENS4_18smem_ptr_flag_bitsILi16EEENST_INS5_IJNSA_ILi8EEESH_EEENS5_IJSH_SC_EEEEEEEvNS4_8identityENS4_18SM100_TMA_2SM_LOADES1B_vS1C_EENS_8epilogue10collective18CollectiveEpilogueINS1F_23Sm100TmaWarpSpecializedILi4ELi2ELi32ELb1ELb0EEEJNS5_IJSG_SG_SH_EEENS5_IJNST_ISG_SC_EENST_INSA_ILi32EEESC_EEEEESJ_SK_SJ_SK_NS1F_6fusion15FusionCallbacksIS1J_NS1P_17LinearCombinationISJ_fSJ_fLNS_15FloatRoundStyleE2EEES1K_S1O_JEEENS4_5SM1004TMEM4LOAD26SM100_TMEM_LOAD_32dp32b32xENS4_13SM90_TMA_LOADENS12_INS13_ILi2ELi4ELi3EEES16_NST_INS5_IJS17_S1M_EEENS5_IJS1M_SC_EEEEEEENS4_39AutoVectorizingCopyWithAssumedAlignmentILi128EEENS4_14SM90_TMA_STOREES24_S26_S26_EEEvvEEEEvNT_6ParamsE,"ax",@progbits
	.align	128
.text._ZN7cutlass13device_kernelINS_4gemm6kernel13GemmUniversalIN4cute5tupleIJiiiiEEENS1_10collective13CollectiveMmaINS1_35MainloopSm100TmaUmmaWarpSpecializedILi4ELi2ELi4ENS5_IJNS4_1CILi2EEESB_NSA_ILi1EEEEEEEENS5_IJNSA_ILi256EEENSA_ILi128EEENSA_ILi64EEEEEENS_10bfloat16_tENS5_IJlSC_lEEESJ_SK_NS4_8TiledMMAINS4_8MMA_AtomIJNS4_26SM100_MMA_F16BF16_2x1SM_SSISJ_SJ_fLi256ELi128ELNS4_4UMMA5MajorE0ELSP_0ELNSO_7ScaleInE0ELSQ_0EEEEEENS4_6LayoutINS5_IJSC_SC_SC_EEENS5_IJNSA_ILi0EEESV_SV_EEEEENS5_IJNS4_10UnderscoreESY_SY_EEEEENS4_28SM100_TMA_2SM_LOAD_MULTICASTENS4_14ComposedLayoutINS4_7SwizzleILi3ELi4ELi3EEENS4_18smem_ptr_flag_bitsILi16EEENST_INS5_IJNSA_ILi8EEESH_EEENS5_IJSH_SC_EEEEEEEvNS4_8identityENS4_18SM100_TMA_2SM_LOADES1B_vS1C_EENS_8epilogue10collective18CollectiveEpilogueINS1F_23Sm100TmaWarpSpecializedILi4ELi2ELi32ELb1ELb0EEEJNS5_IJSG_SG_SH_EEENS5_IJNST_ISG_SC_EENST_INSA_ILi32EEESC_EEEEESJ_SK_SJ_SK_NS1F_6fusion15FusionCallbacksIS1J_NS1P_17LinearCombinationISJ_fSJ_fLNS_15FloatRoundStyleE2EEES1K_S1O_JEEENS4_5SM1004TMEM4LOAD26SM100_TMEM_LOAD_32dp32b32xENS4_13SM90_TMA_LOADENS12_INS13_ILi2ELi4ELi3EEES16_NST_INS5_IJS17_S1M_EEENS5_IJS1M_SC_EEEEEEENS4_39AutoVectorizingCopyWithAssumedAlignmentILi128EEENS4_14SM90_TMA_STOREES24_S26_S26_EEEvvEEEEvNT_6ParamsE:
        .type           _ZN7cutlass13device_kernelINS_4gemm6kernel13GemmUniversalIN4cute5tupleIJiiiiEEENS1_10collective13CollectiveMmaINS1_35MainloopSm100TmaUmmaWarpSpecializedILi4ELi2ELi4ENS5_IJNS4_1CILi2EEESB_NSA_ILi1EEEEEEEENS5_IJNSA_ILi256EEENSA_ILi128EEENSA_ILi64EEEEEENS_10bfloat16_tENS5_IJlSC_lEEESJ_SK_NS4_8TiledMMAINS4_8MMA_AtomIJNS4_26SM100_MMA_F16BF16_2x1SM_SSISJ_SJ_fLi256ELi128ELNS4_4UMMA5MajorE0ELSP_0ELNSO_7ScaleInE0ELSQ_0EEEEEENS4_6LayoutINS5_IJSC_SC_SC_EEENS5_IJNSA_ILi0EEESV_SV_EEEEENS5_IJNS4_10UnderscoreESY_SY_EEEEENS4_28SM100_TMA_2SM_LOAD_MULTICASTENS4_14ComposedLayoutINS4_7SwizzleILi3ELi4ELi3EEENS4_18smem_ptr_flag_bitsILi16EEENST_INS5_IJNSA_ILi8EEESH_EEENS5_IJSH_SC_EEEEEEEvNS4_8identityENS4_18SM100_TMA_2SM_LOADES1B_vS1C_EENS_8epilogue10collective18CollectiveEpilogueINS1F_23Sm100TmaWarpSpecializedILi4ELi2ELi32ELb1ELb0EEEJNS5_IJSG_SG_SH_EEENS5_IJNST_ISG_SC_EENST_INSA_ILi32EEESC_EEEEESJ_SK_SJ_SK_NS1F_6fusion15FusionCallbacksIS1J_NS1P_17LinearCombinationISJ_fSJ_fLNS_15FloatRoundStyleE2EEES1K_S1O_JEEENS4_5SM1004TMEM4LOAD26SM100_TMEM_LOAD_32dp32b32xENS4_13SM90_TMA_LOADENS12_INS13_ILi2ELi4ELi3EEES16_NST_INS5_IJS17_S1M_EEENS5_IJS1M_SC_EEEEEEENS4_39AutoVectorizingCopyWithAssumedAlignmentILi128EEENS4_14SM90_TMA_STOREES24_S26_S26_EEEvvEEEEvNT_6ParamsE,@function
        .size           _ZN7cutlass13device_kernelINS_4gemm6kernel13GemmUniversalIN4cute5tupleIJiiiiEEENS1_10collective13CollectiveMmaINS1_35MainloopSm100TmaUmmaWarpSpecializedILi4ELi2ELi4ENS5_IJNS4_1CILi2EEESB_NSA_ILi1EEEEEEEENS5_IJNSA_ILi256EEENSA_ILi128EEENSA_ILi64EEEEEENS_10bfloat16_tENS5_IJlSC_lEEESJ_SK_NS4_8TiledMMAINS4_8MMA_AtomIJNS4_26SM100_MMA_F16BF16_2x1SM_SSISJ_SJ_fLi256ELi128ELNS4_4UMMA5MajorE0ELSP_0ELNSO_7ScaleInE0ELSQ_0EEEEEENS4_6LayoutINS5_IJSC_SC_SC_EEENS5_IJNSA_ILi0EEESV_SV_EEEEENS5_IJNS4_10UnderscoreESY_SY_EEEEENS4_28SM100_TMA_2SM_LOAD_MULTICASTENS4_14ComposedLayoutINS4_7SwizzleILi3ELi4ELi3EEENS4_18smem_ptr_flag_bitsILi16EEENST_INS5_IJNSA_ILi8EEESH_EEENS5_IJSH_SC_EEEEEEEvNS4_8identityENS4_18SM100_TMA_2SM_LOADES1B_vS1C_EENS_8epilogue10collective18CollectiveEpilogueINS1F_23Sm100TmaWarpSpecializedILi4ELi2ELi32ELb1ELb0EEEJNS5_IJSG_SG_SH_EEENS5_IJNST_ISG_SC_EENST_INSA_ILi32EEESC_EEEEESJ_SK_SJ_SK_NS1F_6fusion15FusionCallbacksIS1J_NS1P_17LinearCombinationISJ_fSJ_fLNS_15FloatRoundStyleE2EEES1K_S1O_JEEENS4_5SM1004TMEM4LOAD26SM100_TMEM_LOAD_32dp32b32xENS4_13SM90_TMA_LOADENS12_INS13_ILi2ELi4ELi3EEES16_NST_INS5_IJS17_S1M_EEENS5_IJS1M_SC_EEEEEEENS4_39AutoVectorizingCopyWithAssumedAlignmentILi128EEENS4_14SM90_TMA_STOREES24_S26_S26_EEEvvEEEEvNT_6ParamsE,(.L_x_197 - _ZN7cutlass13device_kernelINS_4gemm6kernel13GemmUniversalIN4cute5tupleIJiiiiEEENS1_10collective13CollectiveMmaINS1_35MainloopSm100TmaUmmaWarpSpecializedILi4ELi2ELi4ENS5_IJNS4_1CILi2EEESB_NSA_ILi1EEEEEEEENS5_IJNSA_ILi256EEENSA_ILi128EEENSA_ILi64EEEEEENS_10bfloat16_tENS5_IJlSC_lEEESJ_SK_NS4_8TiledMMAINS4_8MMA_AtomIJNS4_26SM100_MMA_F16BF16_2x1SM_SSISJ_SJ_fLi256ELi128ELNS4_4UMMA5MajorE0ELSP_0ELNSO_7ScaleInE0ELSQ_0EEEEEENS4_6LayoutINS5_IJSC_SC_SC_EEENS5_IJNSA_ILi0EEESV_SV_EEEEENS5_IJNS4_10UnderscoreESY_SY_EEEEENS4_28SM100_TMA_2SM_LOAD_MULTICASTENS4_14ComposedLayoutINS4_7SwizzleILi3ELi4ELi3EEENS4_18smem_ptr_flag_bitsILi16EEENST_INS5_IJNSA_ILi8EEESH_EEENS5_IJSH_SC_EEEEEEEvNS4_8identityENS4_18SM100_TMA_2SM_LOADES1B_vS1C_EENS_8epilogue10collective18CollectiveEpilogueINS1F_23Sm100TmaWarpSpecializedILi4ELi2ELi32ELb1ELb0EEEJNS5_IJSG_SG_SH_EEENS5_IJNST_ISG_SC_EENST_INSA_ILi32EEESC_EEEEESJ_SK_SJ_SK_NS1F_6fusion15FusionCallbacksIS1J_NS1P_17LinearCombinationISJ_fSJ_fLNS_15FloatRoundStyleE2EEES1K_S1O_JEEENS4_5SM1004TMEM4LOAD26SM100_TMEM_LOAD_32dp32b32xENS4_13SM90_TMA_LOADENS12_INS13_ILi2ELi4ELi3EEES16_NST_INS5_IJS17_S1M_EEENS5_IJS1M_SC_EEEEEEENS4_39AutoVectorizingCopyWithAssumedAlignmentILi128EEENS4_14SM90_TMA_STOREES24_S26_S26_EEEvvEEEEvNT_6ParamsE)
        .other          _ZN7cutlass13device_kernelINS_4gemm6kernel13GemmUniversalIN4cute5tupleIJiiiiEEENS1_10collective13CollectiveMmaINS1_35MainloopSm100TmaUmmaWarpSpecializedILi4ELi2ELi4ENS5_IJNS4_1CILi2EEESB_NSA_ILi1EEEEEEEENS5_IJNSA_ILi256EEENSA_ILi128EEENSA_ILi64EEEEEENS_10bfloat16_tENS5_IJlSC_lEEESJ_SK_NS4_8TiledMMAINS4_8MMA_AtomIJNS4_26SM100_MMA_F16BF16_2x1SM_SSISJ_SJ_fLi256ELi128ELNS4_4UMMA5MajorE0ELSP_0ELNSO_7ScaleInE0ELSQ_0EEEEEENS4_6LayoutINS5_IJSC_SC_SC_EEENS5_IJNSA_ILi0EEESV_SV_EEEEENS5_IJNS4_10UnderscoreESY_SY_EEEEENS4_28SM100_TMA_2SM_LOAD_MULTICASTENS4_14ComposedLayoutINS4_7SwizzleILi3ELi4ELi3EEENS4_18smem_ptr_flag_bitsILi16EEENST_INS5_IJNSA_ILi8EEESH_EEENS5_IJSH_SC_EEEEEEEvNS4_8identityENS4_18SM100_TMA_2SM_LOADES1B_vS1C_EENS_8epilogue10collective18CollectiveEpilogueINS1F_23Sm100TmaWarpSpecializedILi4ELi2ELi32ELb1ELb0EEEJNS5_IJSG_SG_SH_EEENS5_IJNST_ISG_SC_EENST_INSA_ILi32EEESC_EEEEESJ_SK_SJ_SK_NS1F_6fusion15FusionCallbacksIS1J_NS1P_17LinearCombinationISJ_fSJ_fLNS_15FloatRoundStyleE2EEES1K_S1O_JEEENS4_5SM1004TMEM4LOAD26SM100_TMEM_LOAD_32dp32b32xENS4_13SM90_TMA_LOADENS12_INS13_ILi2ELi4ELi3EEES16_NST_INS5_IJS17_S1M_EEENS5_IJS1M_SC_EEEEEEENS4_39AutoVectorizingCopyWithAssumedAlignmentILi128EEENS4_14SM90_TMA_STOREES24_S26_S26_EEEvvEEEEvNT_6ParamsE,@"STO_CUDA_ENTRY STV_DEFAULT"
_ZN7cutlass13device_kernelINS_4gemm6kernel13GemmUniversalIN4cute5tupleIJiiiiEEENS1_10collective13CollectiveMmaINS1_35MainloopSm100TmaUmmaWarpSpecializedILi4ELi2ELi4ENS5_IJNS4_1CILi2EEESB_NSA_ILi1EEEEEEEENS5_IJNSA_ILi256EEENSA_ILi128EEENSA_ILi64EEEEEENS_10bfloat16_tENS5_IJlSC_lEEESJ_SK_NS4_8TiledMMAINS4_8MMA_AtomIJNS4_26SM100_MMA_F16BF16_2x1SM_SSISJ_SJ_fLi256ELi128ELNS4_4UMMA5MajorE0ELSP_0ELNSO_7ScaleInE0ELSQ_0EEEEEENS4_6LayoutINS5_IJSC_SC_SC_EEENS5_IJNSA_ILi0EEESV_SV_EEEEENS5_IJNS4_10UnderscoreESY_SY_EEEEENS4_28SM100_TMA_2SM_LOAD_MULTICASTENS4_14ComposedLayoutINS4_7SwizzleILi3ELi4ELi3EEENS4_18smem_ptr_flag_bitsILi16EEENST_INS5_IJNSA_ILi8EEESH_EEENS5_IJSH_SC_EEEEEEEvNS4_8identityENS4_18SM100_TMA_2SM_LOADES1B_vS1C_EENS_8epilogue10collective18CollectiveEpilogueINS1F_23Sm100TmaWarpSpecializedILi4ELi2ELi32ELb1ELb0EEEJNS5_IJSG_SG_SH_EEENS5_IJNST_ISG_SC_EENST_INSA_ILi32EEESC_EEEEESJ_SK_SJ_SK_NS1F_6fusion15FusionCallbacksIS1J_NS1P_17LinearCombinationISJ_fSJ_fLNS_15FloatRoundStyleE2EEES1K_S1O_JEEENS4_5SM1004TMEM4LOAD26SM100_TMEM_LOAD_32dp32b32xENS4_13SM90_TMA_LOADENS12_INS13_ILi2ELi4ELi3EEES16_NST_INS5_IJS17_S1M_EEENS5_IJS1M_SC_EEEEEEENS4_39AutoVectorizingCopyWithAssumedAlignmentILi128EEENS4_14SM90_TMA_STOREES24_S26_S26_EEEvvEEEEvNT_6ParamsE:
[----:B------:R-:W1:Y:S01]  /*0000*/  LDC R1, c[0x0][0x37c] ;  /* 0x0000df00ff017b82 */ /* 0x000e620000000800 */
[----:B------:R-:W2:Y:S01]  /*0010*/  S2R R95, SR_TID.X ;  /* 0x00000000005f7919 */ /* 0x000ea20000002100 */
[----:B------:R-:W3:Y:S06]  /*0020*/  LDCU.64 UR8, c[0x0][0x890] ;  /* 0x00011200ff0877ac */ /* 0x000eec0008000a00 */
[----:B------:R-:W4:Y:S01]  /*0030*/  S2UR UR4, SR_CgaCtaId ;  /* 0x00000000000479c3 */ /* 0x000f220000008800 */
[----:B------:R-:W-:Y:S02]  /*0040*/  PRMT R80, RZ, 0x7610, R80 ;  /* 0x00007610ff507816 */ /* 0x000fe40000000050 */
[----:B------:R-:W-:Y:S01]  /*0050*/  ELECT P1, URZ, PT ;  /* 0x0000000000ff782f */ /* 0x000fe20003820000 */
[----:B---3--:R-:W-:-:S04]  /*0060*/  UISETP.NE.U32.AND UP0, UPT, UR8, URZ, UPT ;  /* 0x000000ff0800728c */ /* 0x008fc8000bf05070 */
[----:B------:R-:W-:Y:S02]  /*0070*/  UISETP.NE.AND.EX UP0, UPT, UR9, URZ, UPT, UP0 ;  /* 0x000000ff0900728c */ /* 0x000fe4000bf05300 */
[----:B----4-:R-:W-:Y:S02]  /*0080*/  ULOP3.LUT UR46, UR4, 0x1, URZ, 0xc0, !UPT ;  /* 0x00000001042e7892 */ /* 0x010fe4000f8ec0ff */
[----:B------:R-:W-:Y:S01]  /*0090*/  ULOP3.LUT UR45, UR4, 0x1, URZ, 0x3c, !UPT ;  /* 0x00000001042d7892 */ /* 0x000fe2000f8e3cff */
[----:B--2---:R-:W-:-:S05]  /*00a0*/  SHF.R.U32.HI R81, RZ, 0x5, R95 ;  /* 0x00000005ff517819 */ /* 0x004fca000001165f */
[----:B------:R-:W2:Y:S02]  /*00b0*/  SHFL.IDX PT, R0, R81, RZ, 0x1f ;  /* 0x00001fff51007589 */ /* 0x000ea400000e0000 */
[----:B--2---:R-:W-:Y:S01]  /*00c0*/  R2UR UR13, R0 ;  /* 0x00000000000d72ca */ /* 0x004fe200000e0000 */
[----:B-1----:R-:W-:-:S14]  /*00d0*/  BRA.U UP0, `(.L_x_0) ;  /* 0x0000000100307547 */ /* 0x002fdc000b800000 */
[----:B------:R-:W1:Y:S02]  /*00e0*/  LDCU.64 UR4, c[0x0][0x888] ;  /* 0x00011100ff0477ac */ /* 0x000e640008000a00 */
[----:B-1----:R-:W-:-:S04]  /*00f0*/  UISETP.NE.U32.AND UP0, UPT, UR4, URZ, UPT ;  /* 0x000000ff0400728c */ /* 0x002fc8000bf05070 */
[----:B------:R-:W-:-:S09]  /*0100*/  UISETP.NE.AND.EX UP0, UPT, UR5, URZ, UPT, UP0 ;  /* 0x000000ff0500728c */ /* 0x000fd2000bf05300 */
[----:B------:R-:W-:Y:S05]  /*0110*/  BRA.U !UP0, `(.L_x_1) ;  /* 0x0000000108147547 */ /* 0x000fea000b800000 */
[----:B------:R-:W1:Y:S01]  /*0120*/  LDC.64 R2, c[0x0][0x888] ;  /* 0x00022200ff027b82 */ /* 0x000e620000000a00 */
[----:B------:R-:W1:Y:S02]  /*0130*/  LDCU.64 UR4, c[0x0][0x358] ;  /* 0x00006b00ff0477ac */ /* 0x000e640008000a00 */
[----:B-1----:R1:W5:Y:S01]  /*0140*/  LDG.E R41, desc[UR4][R2.64] ;  /* 0x0000000402297981 */ /* 0x002362000c1e1900 */
[----:B------:R-:W-:Y:S01]  /*0150*/  HFMA2 R80, -RZ, RZ, 0, 5.9604644775390625e-08 ;  /* 0x00000001ff507431 */ /* 0x000fe200000001ff */
[----:B------:R-:W-:Y:S05]  /*0160*/  BRA `(.L_x_0) ;  /* 0x00000000000c7947 */ /* 0x000fea0003800000 */
.L_x_1:
[----:B------:R-:W1:Y:S01]  /*0170*/  LDCU UR4, c[0x0][0x880] ;  /* 0x00011000ff0477ac */ /* 0x000e620008000800 */
[----:B------:R-:W-:Y:S01]  /*0180*/  HFMA2 R80, -RZ, RZ, 0, 5.9604644775390625e-08 ;  /* 0x00000001ff507431 */ /* 0x000fe200000001ff */
[----:B-1----:R-:W-:-:S07]  /*0190*/  MOV R41, UR4 ;  /* 0x0000000400297c02 */ /* 0x002fce0008000f00 */
.L_x_0:
[----:B------:R-:W2:Y:S02]  /*01a0*/  LDCU.64 UR4, c[0x0][0x8b0] ;  /* 0x00011600ff0477ac */ /* 0x000ea40008000a00 */
[----:B--2---:R-:W-:-:S04]  /*01b0*/  UISETP.NE.U32.AND UP0, UPT, UR4, URZ, UPT ;  /* 0x000000ff0400728c */ /* 0x004fc8000bf05070 */
[----:B------:R-:W-:-:S09]  /*01c0*/  UISETP.NE.AND.EX UP0, UPT, UR5, URZ, UPT, UP0 ;  /* 0x000000ff0500728c */ /* 0x000fd2000bf05300 */
[----:B------:R-:W-:Y:S05]  /*01d0*/  BRA.U UP0, `(.L_x_2) ;  /* 0x0000000100287547 */ /* 0x000fea000b800000 */
[----:B------:R-:W2:Y:S02]  /*01e0*/  LDCU.64 UR4, c[0x0][0x8a8] ;  /* 0x00011500ff0477ac */ /* 0x000ea40008000a00 */
[----:B--2---:R-:W-:-:S04]  /*01f0*/  UISETP.NE.U32.AND UP0, UPT, UR4, URZ, UPT ;  /* 0x000000ff0400728c */ /* 0x004fc8000bf05070 */
[----:B------:R-:W-:-:S09]  /*0200*/  UISETP.NE.AND.EX UP0, UPT, UR5, URZ, UPT, UP0 ;  /* 0x000000ff0500728c */ /* 0x000fd2000bf05300 */
[----:B------:R-:W-:Y:S05]  /*0210*/  BRA.U !UP0, `(.L_x_3) ;  /* 0x0000000108107547 */ /* 0x000fea000b800000 */
[----:B------:R-:W2:Y:S01]  /*0220*/  LDC.64 R38, c[0x0][0x8a8] ;  /* 0x00022a00ff267b82 */ /* 0x000ea20000000a00 */
[----:B------:R-:W2:Y:S02]  /*0230*/  LDCU.64 UR4, c[0x0][0x358] ;  /* 0x00006b00ff0477ac */ /* 0x000ea40008000a00 */
[----:B--2---:R2:W5:Y:S01]  /*0240*/  LDG.E R38, desc[UR4][R38.64] ;  /* 0x0000000426267981 */ /* 0x004562000c1e1900 */
[----:B------:R-:W-:Y:S05]  /*0250*/  BRA `(.L_x_2) ;  /* 0x0000000000087947 */ /* 0x000fea0003800000 */
.L_x_3:
[----:B------:R-:W2:Y:S02]  /*0260*/  LDCU UR4, c[0x0][0x8a0] ;  /* 0x00011400ff0477ac */ /* 0x000ea40008000800 */
[----:B--2---:R-:W-:Y:S02]  /*0270*/  MOV R38, UR4 ;  /* 0x0000000400267c02 */ /* 0x004fe40008000f00 */
.L_x_2:
[----:B------:R-:W-:Y:S01]  /*0280*/  IMAD.U32 R0, RZ, RZ, UR13 ;  /* 0x0000000dff007e24 */ /* 0x000fe2000f8e00ff */
[----:B------:R-:W-:Y:S04]  /*0290*/  BSSY.RECONVERGENT B0, `(.L_x_4) ;  /* 0x000000c000007945 */ /* 0x000fe80003800200 */
[C---:B------:R-:W-:Y:S02]  /*02a0*/  ISETP.NE.OR P2, PT, R0.reuse, 0x1, !P1 ;  /* 0x000000010000780c */ /* 0x040fe40004f45670 */
[----:B------:R-:W-:-:S11]  /*02b0*/  ISETP.NE.OR P0, PT, R0, 0x3, !P1 ;  /* 0x000000030000780c */ /* 0x000fd60004f05670 */
[----:B------:R-:W-:Y:S05]  /*02c0*/  @P2 BRA `(.L_x_5) ;  /* 0x0000000000202947 */ /* 0x000fea0003800000 */
[----:B------:R-:W3:Y:S02]  /*02d0*/  LDCU.64 UR4, c[0x0][0x348] ;  /* 0x00006900ff0477ac */ /* 0x000ee40008000a00 */
[----:B---3--:R-:W-:Y:S02]  /*02e0*/  UIADD3 UR6, UP1, UPT, UR4, 0x80, URZ ;  /* 0x0000008004067890 */ /* 0x008fe4000ff3e0ff */
[----:B------:R-:W-:Y:S02]  /*02f0*/  UIADD3 UR4, UP0, UPT, UR4, 0x180, URZ ;  /* 0x0000018004047890 */ /* 0x000fe4000ff1e0ff */
[----:B------:R-:W-:Y:S02]  /*0300*/  UIADD3.X UR7, UPT, UPT, URZ, UR5, URZ, UP1, !UPT ;  /* 0x00000005ff077290 */ /* 0x000fe40008ffe4ff */
[----:B------:R-:W-:-:S07]  /*0310*/  UIADD3.X UR5, UPT, UPT, URZ, UR5, URZ, UP0, !UPT ;  /* 0x00000005ff057290 */ /* 0x000fce00087fe4ff */
[----:B------:R3:W-:Y:S02]  /*0320*/  UTMACCTL.PF [UR6] ;  /* 0x00000000060079b9 */ /* 0x0007e40008040000 */
[----:B------:R3:W-:Y:S02]  /*0330*/  UTMACCTL.PF [UR4] ;  /* 0x00000000040079b9 */ /* 0x0007e40008040000 */
[----:B---3--:R-:W-:Y:S01]  /*0340*/  NOP ;  /* 0x0000000000007918 */ /* 0x008fe20000000000 */
.L_x_5:
[----:B------:R-:W-:Y:S05]  /*0350*/  BSYNC.RECONVERGENT B0 ;  /* 0x0000000000007941 */ /* 0x000fea0003800200 */
.L_x_4:
[----:B------:R-:W-:Y:S04]  /*0360*/  BSSY.RECONVERGENT B0, `(.L_x_6) ;  /* 0x000000a000007945 */ /* 0x000fe80003800200 */
        /* <DEDUP_REMOVED lines=9> */
.L_x_7:
[----:B------:R-:W-:Y:S05]  /*0400*/  BSYNC.RECONVERGENT B0 ;  /* 0x0000000000007941 */ /* 0x000fea0003800200 */
.L_x_6:
[----:B------:R-:W3:Y:S01]  /*0410*/  LDCU.64 UR4, c[0x0][0x888] ;  /* 0x00011100ff0477ac */ /* 0x000ee20008000a00 */
[----:B------:R-:W-:Y:S02]  /*0420*/  UISETP.EQ.U32.AND UP1, UPT, UR8, URZ, UPT ;  /* 0x000000ff0800728c */ /* 0x000fe4000bf22070 */
[----:B------:R-:W-:Y:S02]  /*0430*/  UPLOP3.LUT UP3, UPT, UPT, UPT, UPT, 0x80, 0x8 ;  /* 0x000000000008789c */ /* 0x000fe40003f6f070 */
[----:B---3--:R-:W-:-:S04]  /*0440*/  UISETP.NE.U32.AND UP0, UPT, UR4, URZ, UPT ;  /* 0x000000ff0400728c */ /* 0x008fc8000bf05070 */
[----:B------:R-:W-:-:S04]  /*0450*/  UISETP.NE.AND.EX UP0, UPT, UR5, URZ, UPT, UP0 ;  /* 0x000000ff0500728c */ /* 0x000fc8000bf05300 */
[----:B------:R-:W-:-:S04]  /*0460*/  UISETP.EQ.OR.EX UP2, UPT, UR9, URZ, !UP0, UP1 ;  /* 0x000000ff0900728c */ /* 0x000fc8000c742710 */
[----:B------:R-:W-:-:S06]  /*0470*/  UP2UR UR4, UPR, URZ, 0x4 ;  /* 0x00000004ff047883 */ /* 0x000fcc0008000000 */
[----:B------:R-:W-:Y:S01]  /*0480*/  MOV R84, UR4 ;  /* 0x0000000400547c02 */ /* 0x000fe20008000f00 */
[----:B------:R-:W-:Y:S06]  /*0490*/  BRA.U !UP2, `(.L_x_8) ;  /* 0x000000010a207547 */ /* 0x000fec000b800000 */
[----:B------:R-:W-:Y:S01]  /*04a0*/  UISETP.NE.U32.AND UP1, UPT, UR8, URZ, UPT ;  /* 0x000000ff0800728c */ /* 0x000fe2000bf25070 */
[----:B-----5:R-:W-:Y:S01]  /*04b0*/  FSETP.NEU.AND P0, PT, R41, RZ, PT ;  /* 0x000000ff2900720b */ /* 0x020fe20003f0d000 */
[----:B------:R-:W-:Y:S02]  /*04c0*/  USEL UR4, URZ, 0xffffffff, UP0 ;  /* 0xffffffffff047887 */ /* 0x000fe40008000000 */
[----:B------:R-:W-:-:S10]  /*04d0*/  UISETP.NE.AND.EX UP1, UPT, UR9, URZ, UPT, UP1 ;  /* 0x000000ff0900728c */ /* 0x000fd4000bf25310 */
[----:B------:R-:W-:Y:S01]  /*04e0*/  VOTEU.ANY UP0, P0 ;  /* 0x0000000000ff7886 */ /* 0x000fe20000000100 */
[----:B------:R-:W-:-:S04]  /*04f0*/  @!UP1 USEL UR4, URZ, 0xffffffff, UP0 ;  /* 0xffffffffff049887 */ /* 0x000fc80008000000 */
[----:B------:R-:W-:-:S04]  /*0500*/  ULOP3.LUT UR4, UR4, 0x1, URZ, 0xc0, !UPT ;  /* 0x0000000104047892 */ /* 0x000fc8000f8ec0ff */
[----:B------:R-:W-:-:S11]  /*0510*/  UISETP.NE.U32.AND UP3, UPT, UR4, 0x1, UPT ;  /* 0x000000010400788c */ /* 0x000fd6000bf65070 */
.L_x_8:
[----:B------:R-:W3:Y:S01]  /*0520*/  SHFL.IDX PT, R0, R81, RZ, 0x1f ;  /* 0x00001fff51007589 */ /* 0x000ee200000e0000 */
[----:B------:R-:W-:-:S04]  /*0530*/  UISETP.NE.AND UP0, UPT, UR13, 0x2, UPT ;  /* 0x000000020d00788c */ /* 0x000fc8000bf05270 */
[----:B------:R-:W-:Y:S02]  /*0540*/  UISETP.EQ.AND UP1, UPT, UR46, URZ, !UP0 ;  /* 0x000000ff2e00728c */ /* 0x000fe4000c722270 */
[----:B------:R-:W-:-:S04]  /*0550*/  USEL UR48, URZ, 0x1, UP0 ;  /* 0x00000001ff307887 */ /* 0x000fc80008000000 */
[----:B------:R-:W-:Y:S02]  /*0560*/  PLOP3.LUT P3, PT, P1, PT, UP1, 0x80, 0x8 ;  /* 0x000000000008781c */ /* 0x000fe40000f6f018 */
[----:B---3--:R-:W-:-:S13]  /*0570*/  ISETP.NE.AND P0, PT, R0, RZ, PT ;  /* 0x000000ff0000720c */ /* 0x008fda0003f05270 */
[----:B------:R-:W-:Y:S05]  /*0580*/  @P0 BRA `(.L_x_9) ;  /* 0x0000000000580947 */ /* 0x000fea0003800000 */
[----:B------:R-:W3:Y:S01]  /*0590*/  S2UR UR5, SR_CgaCtaId ;  /* 0x00000000000579c3 */ /* 0x000ee20000008800 */
[----:B------:R-:W-:Y:S01]  /*05a0*/  UMOV UR4, 0x400 ;  /* 0x0000040000047882 */ /* 0x000fe20000000000 */
[----:B------:R-:W-:Y:S01]  /*05b0*/  UMOV UR8, 0x1 ;  /* 0x0000000100087882 */ /* 0x000fe20000000000 */
[----:B------:R-:W-:Y:S01]  /*05c0*/  UMOV UR6, 0x2 ;  /* 0x0000000200067882 */ /* 0x000fe20000000000 */
[----:B------:R-:W-:-:S04]  /*05d0*/  UIADD3 UR8, UPT, UPT, -UR8, 0x100000, URZ ;  /* 0x0010000008087890 */ /* 0x000fc8000fffe1ff */
[----:B------:R-:W-:Y:S02]  /*05e0*/  USHF.L.U32 UR9, UR8, 0xb, URZ ;  /* 0x0000000b08097899 */ /* 0x000fe400080006ff */
[----:B------:R-:W-:Y:S02]  /*05f0*/  USHF.L.U32 UR8, UR8, 0x1, URZ ;  /* 0x0000000108087899 */ /* 0x000fe400080006ff */
[----:B------:R-:W-:-:S04]  /*0600*/  UIADD3 UR6, UPT, UPT, -UR6, 0x100000, URZ ;  /* 0x0010000006067890 */ /* 0x000fc8000fffe1ff */
[----:B------:R-:W-:Y:S02]  /*0610*/  USHF.L.U32 UR7, UR6, 0xb, URZ ;  /* 0x0000000b06077899 */ /* 0x000fe400080006ff */
[----:B------:R-:W-:Y:S01]  /*0620*/  USHF.L.U32 UR6, UR6, 0x1, URZ ;  /* 0x0000000106067899 */ /* 0x000fe200080006ff */
[----:B------:R-:W-:Y:S01]  /*0630*/  ELECT P0, URZ, PT ;  /* 0x0000000000ff782f */ /* 0x000fe20003800000 */
[----:B---3--:R-:W-:Y:S01]  /*0640*/  ULEA UR4, UR5, UR4, 0x18 ;  /* 0x0000000405047291 */ /* 0x008fe2000f8ec0ff */
[----:B------:R-:W3:Y:S11]  /*0650*/  FENCE.VIEW.ASYNC.S ;  /* 0x00000000000073c6 */ /* 0x000ef60000000000 */
[----:B---3--:R3:W4:Y:S01]  /*0660*/  SYNCS.EXCH.64 URZ, [UR4], UR8 ;  /* 0x0000000804ff75b2 */ /* 0x0087220008000100 */
[----:B------:R3:W1:Y:S01]  /*0670*/  SYNCS.EXCH.64 URZ, [UR4+0x20], UR6 ;  /* 0x0000200604ff75b2 */ /* 0x0006620008000100 */
[----:B------:R3:W1:Y:S01]  /*0680*/  SYNCS.EXCH.64 URZ, [UR4+0x8], UR8 ;  /* 0x0000080804ff75b2 */ /* 0x0006620008000100 */
[----:B------:R3:W1:Y:S01]  /*0690*/  SYNCS.EXCH.64 URZ, [UR4+0x28], UR6 ;  /* 0x0000280604ff75b2 */ /* 0x0006620008000100 */
[----:B------:R3:W1:Y:S01]  /*06a0*/  SYNCS.EXCH.64 URZ, [UR4+0x10], UR8 ;  /* 0x0000100804ff75b2 */ /* 0x0006620008000100 */
[----:B------:R3:W1:Y:S01]  /*06b0*/  SYNCS.EXCH.64 URZ, [UR4+0x30], UR6 ;  /* 0x0000300604ff75b2 */ /* 0x0006620008000100 */
[----:B------:R3:W1:Y:S01]  /*06c0*/  SYNCS.EXCH.64 URZ, [UR4+0x18], UR8 ;  /* 0x0000180804ff75b2 */ /* 0x0006620008000100 */
[----:B------:R3:W1:Y:S01]  /*06d0*/  SYNCS.EXCH.64 URZ, [UR4+0x38], UR6 ;  /* 0x0000380604ff75b2 */ /* 0x0006620008000100 */
[----:B------:R-:W-:Y:S01]  /*06e0*/  NOP ;  /* 0x0000000000007918 */ /* 0x000fe20000000000 */
.L_x_9:
[----:B------:R-:W2:Y:S01]  /*06f0*/  SHFL.IDX PT, R0, R81, RZ, 0x1f ;  /* 0x00001fff51007589 */ /* 0x000ea200000e0000 */
[----:B------:R-:W-:Y:S01]  /*0700*/  NOP ;  /* 0x0000000000007918 */ /* 0x000fe20000000000 */
[----:B--2---:R-:W-:-:S13]  /*0710*/  ISETP.NE.AND P0, PT, R0, 0x1, PT ;  /* 0x000000010000780c */ /* 0x004fda0003f05270 */
[----:B------:R-:W-:Y:S05]  /*0720*/  @P0 BRA `(.L_x_10) ;  /* 0x0000000000580947 */ /* 0x000fea0003800000 */
[----:B------:R-:W2:Y:S01]  /*0730*/  S2UR UR5, SR_CgaCtaId ;  /* 0x00000000000579c3 */ /* 0x000ea20000008800 */
[----:B---3--:R-:W-:Y:S01]  /*0740*/  UMOV UR4, 0x400 ;  /* 0x0000040000047882 */ /* 0x008fe20000000000 */
        /* <DEDUP_REMOVED lines=9> */
[----:B--2---:R-:W-:Y:S01]  /*07e0*/  ULEA UR4, UR5, UR4, 0x18 ;  /* 0x0000000405047291 */ /* 0x004fe2000f8ec0ff */
[----:B------:R-:W2:Y:S11]  /*07f0*/  FENCE.VIEW.ASYNC.S ;  /* 0x00000000000073c6 */ /* 0x000eb60000000000 */
[----:B--2---:R2:W3:Y:S01]  /*0800*/  SYNCS.EXCH.64 URZ, [UR4+0x40], UR8 ;  /* 0x0000400804ff75b2 */ /* 0x0044e20008000100 */
        /* <DEDUP_REMOVED lines=8> */
.L_x_10:
[----:B------:R-:W4:Y:S01]  /*0890*/  SHFL.IDX PT, R0, R81, RZ, 0x1f ;  /* 0x00001fff51007589 */ /* 0x000f2200000e0000 */
[----:B------:R-:W-:Y:S01]  /*08a0*/  NOP ;  /* 0x0000000000007918 */ /* 0x000fe20000000000 */
[----:B----4-:R-:W-:-:S13]  /*08b0*/  ISETP.NE.AND P0, PT, R0, 0x3, PT ;  /* 0x000000030000780c */ /* 0x010fda0003f05270 */
[----:B------:R-:W-:Y:S05]  /*08c0*/  @P0 BRA `(.L_x_11) ;  /* 0x0000000000300947 */ /* 0x000fea0003800000 */
[----:B--23--:R-:W2:Y:S01]  /*08d0*/  S2UR UR6, SR_CgaCtaId ;  /* 0x00000000000679c3 */ /* 0x00cea20000008800 */
[----:B------:R-:W-:Y:S01]  /*08e0*/  UMOV UR4, 0x400 ;  /* 0x0000040000047882 */ /* 0x000fe20000000000 */
[----:B------:R-:W-:Y:S01]  /*08f0*/  UMOV UR5, 0x20 ;  /* 0x0000002000057882 */ /* 0x000fe20000000000 */
[----:B------:R-:W-:Y:S01]  /*0900*/  ELECT P0, URZ, PT ;  /* 0x0000000000ff782f */ /* 0x000fe20003800000 */
[----:B--2---:R-:W-:Y:S02]  /*0910*/  ULEA UR6, UR6, UR4, 0x18 ;  /* 0x0000000406067291 */ /* 0x004fe4000f8ec0ff */
[----:B------:R-:W-:-:S04]  /*0920*/  UIADD3 UR4, UPT, UPT, -UR5, 0x100000, URZ ;  /* 0x0010000005047890 */ /* 0x000fc8000fffe1ff */
[----:B------:R-:W-:Y:S02]  /*0930*/  USHF.L.U32 UR5, UR4, 0xb, URZ ;  /* 0x0000000b04057899 */ /* 0x000fe400080006ff */
[----:B------:R-:W-:Y:S01]  /*0940*/  USHF.L.U32 UR4, UR4, 0x1, URZ ;  /* 0x0000000104047899 */ /* 0x000fe200080006ff */
[----:B------:R-:W2:Y:S11]  /*0950*/  FENCE.VIEW.ASYNC.S ;  /* 0x00000000000073c6 */ /* 0x000eb60000000000 */
[----:B--2---:R4:W2:Y:S01]  /*0960*/  SYNCS.EXCH.64 URZ, [UR6+0x80], UR4 ;  /* 0x0000800406ff75b2 */ /* 0x0048a20008000100 */
[----:B------:R4:W3:Y:S02]  /*0970*/  SYNCS.EXCH.64 URZ, [UR6+0x88], UR4 ;  /* 0x0000880406ff75b2 */ /* 0x0008e40008000100 */
[----:B----4-:R-:W-:Y:S01]  /*0980*/  NOP ;  /* 0x0000000000007918 */ /* 0x010fe20000000000 */
.L_x_11:
[----:B------:R-:W4:Y:S01]  /*0990*/  SHFL.IDX PT, R0, R81, RZ, 0x1f ;  /* 0x00001fff51007589 */ /* 0x000f2200000e0000 */
[----:B------:R-:W-:Y:S01]  /*09a0*/  NOP ;  /* 0x0000000000007918 */ /* 0x000fe20000000000 */
[----:B----4-:R-:W-:-:S13]  /*09b0*/  ISETP.NE.AND P0, PT, R0, 0x4, PT ;  /* 0x000000040000780c */ /* 0x010fda0003f05270 */
[----:B------:R-:W-:Y:S05]  /*09c0*/  @P0 BRA `(.L_x_12) ;  /* 0x00000000004c0947 */ /* 0x000fea0003800000 */
[----:B------:R-:W4:Y:S01]  /*09d0*/  S2UR UR5, SR_CgaCtaId ;  /* 0x00000000000579c3 */ /* 0x000f220000008800 */
[----:B--23--:R-:W-:Y:S01]  /*09e0*/  UMOV UR4, 0x3a0 ;  /* 0x000003a000047882 */ /* 0x00cfe20000000000 */
[----:B------:R-:W-:Y:S01]  /*09f0*/  UMOV UR6, 0x400 ;  /* 0x0000040000067882 */ /* 0x000fe20000000000 */
[----:B------:R-:W-:Y:S01]  /*0a00*/  USEL UR4, UR4, 0x320, UP3 ;  /* 0x0000032004047887 */ /* 0x000fe20009800000 */
[----:B------:R-:W-:Y:S01]  /*0a10*/  UMOV UR8, 0x1 ;  /* 0x0000000100087882 */ /* 0x000fe20000000000 */
[----:B------:R-:W-:Y:S01]  /*0a20*/  ELECT P0, URZ, PT ;  /* 0x0000000000ff782f */ /* 0x000fe20003800000 */
[----:B------:R-:W-:-:S04]  /*0a30*/  UIADD3 UR8, UPT, UPT, -UR8, 0x100000, URZ ;  /* 0x0010000008087890 */ /* 0x000fc8000fffe1ff */
[----:B------:R-:W-:Y:S02]  /*0a40*/  USHF.L.U32 UR9, UR8, 0xb, URZ ;  /* 0x0000000b08097899 */ /* 0x000fe400080006ff */
[----:B------:R-:W-:Y:S02]  /*0a50*/  USHF.L.U32 UR8, UR8, 0x1, URZ ;  /* 0x0000000108087899 */ /* 0x000fe400080006ff */
[----:B----4-:R-:W-:Y:S02]  /*0a60*/  ULEA UR6, UR5, UR6, 0x18 ;  /* 0x0000000605067291 */ /* 0x010fe4000f8ec0ff */
[----:B------:R-:W-:-:S04]  /*0a70*/  UIADD3 UR4, UPT, UPT, -UR4, 0x100000, URZ ;  /* 0x0010000004047890 */ /* 0x000fc8000fffe1ff */
[----:B------:R-:W-:Y:S02]  /*0a80*/  USHF.L.U32 UR5, UR4, 0xb, URZ ;  /* 0x0000000b04057899 */ /* 0x000fe400080006ff */
[----:B------:R-:W-:Y:S01]  /*0a90*/  USHF.L.U32 UR4, UR4, 0x1, URZ ;  /* 0x0000000104047899 */ /* 0x000fe200080006ff */
[----:B------:R-:W2:Y:S03]  /*0aa0*/  FENCE.VIEW.ASYNC.S ;  /* 0x00000000000073c6 */ /* 0x000ea60000000000 */
[----:B--2---:R4:W2:Y:S08]  /*0ab0*/  SYNCS.EXCH.64 URZ, [UR6+0x90], UR8 ;  /* 0x0000900806ff75b2 */ /* 0x0048b00008000100 */
[----:B------:R4:W3:Y:S01]  /*0ac0*/  SYNCS.EXCH.64 URZ, [UR6+0xa0], UR4 ;  /* 0x0000a00406ff75b2 */ /* 0x0008e20008000100 */
[----:B------:R4:W1:Y:S01]  /*0ad0*/  SYNCS.EXCH.64 URZ, [UR6+0x98], UR8 ;  /* 0x0000980806ff75b2 */ /* 0x0008620008000100 */
[----:B------:R4:W1:Y:S02]  /*0ae0*/  SYNCS.EXCH.64 URZ, [UR6+0xa8], UR4 ;  /* 0x0000a80406ff75b2 */ /* 0x0008640008000100 */
[----:B----4-:R-:W-:Y:S01]  /*0af0*/  NOP ;  /* 0x0000000000007918 */ /* 0x010fe20000000000 */
.L_x_12:
[----:B------:R-:W4:Y:S01]  /*0b00*/  SHFL.IDX PT, R0, R81, RZ, 0x1f ;  /* 0x00001fff51007589 */ /* 0x000f2200000e0000 */
[----:B------:R-:W-:Y:S01]  /*0b10*/  NOP ;  /* 0x0000000000007918 */ /* 0x000fe20000000000 */
[----:B----4-:R-:W-:-:S13]  /*0b20*/  ISETP.NE.AND P0, PT, R0, 0x5, PT ;  /* 0x000000050000780c */ /* 0x010fda0003f05270 */
[----:B------:R-:W-:Y:S05]  /*0b30*/  @P0 BRA `(.L_x_13) ;  /* 0x0000000000580947 */ /* 0x000fea0003800000 */
[----:B------:R-:W4:Y:S01]  /*0b40*/  S2UR UR5, SR_CgaCtaId ;  /* 0x00000000000579c3 */ /* 0x000f220000008800 */
[----:B--23--:R-:W-:Y:S01]  /*0b50*/  UMOV UR4, 0x400 ;  /* 0x0000040000047882 */ /* 0x00cfe20000000000 */
        /* <DEDUP_REMOVED lines=9> */
[----:B----4-:R-:W-:Y:S01]  /*0bf0*/  ULEA UR4, UR5, UR4, 0x18 ;  /* 0x0000000405047291 */ /* 0x010fe2000f8ec0ff */
[----:B------:R-:W2:Y:S11]  /*0c00*/  FENCE.VIEW.ASYNC.S ;  /* 0x00000000000073c6 */ /* 0x000eb60000000000 */
[----:B--2---:R4:W2:Y:S01]  /*0c10*/  SYNCS.EXCH.64 URZ, [UR4+0xb0], UR6 ;  /* 0x0000b00604ff75b2 */ /* 0x0048a20008000100 */
[----:B------:R4:W3:Y:S01]  /*0c20*/  SYNCS.EXCH.64 URZ, [UR4+0xd0], UR8 ;  /* 0x0000d00804ff75b2 */ /* 0x0008e20008000100 */
[----:B------:R4:W1:Y:S01]  /*0c30*/  SYNCS.EXCH.64 URZ, [UR4+0xb8], UR6 ;  /* 0x0000b80604ff75b2 */ /* 0x0008620008000100 */
[----:B------:R4:W1:Y:S01]  /*0c40*/  SYNCS.EXCH.64 URZ, [UR4+0xd8], UR8 ;  /* 0x0000d80804ff75b2 */ /* 0x0008620008000100 */
[----:B------:R4:W1:Y:S01]  /*0c50*/  SYNCS.EXCH.64 URZ, [UR4+0xc0], UR6 ;  /* 0x0000c00604ff75b2 */ /* 0x0008620008000100 */
[----:B------:R4:W1:Y:S01]  /*0c60*/  SYNCS.EXCH.64 URZ, [UR4+0xe0], UR8 ;  /* 0x0000e00804ff75b2 */ /* 0x0008620008000100 */
[----:B------:R4:W1:Y:S01]  /*0c70*/  SYNCS.EXCH.64 URZ, [UR4+0xc8], UR6 ;  /* 0x0000c80604ff75b2 */ /* 0x0008620008000100 */
[----:B------:R4:W1:Y:S02]  /*0c80*/  SYNCS.EXCH.64 URZ, [UR4+0xe8], UR8 ;  /* 0x0000e80804ff75b2 */ /* 0x0008640008000100 */
[----:B----4-:R-:W-:Y:S01]  /*0c90*/  NOP ;  /* 0x0000000000007918 */ /* 0x010fe20000000000 */
.L_x_13:
[----:B------:R-:W4:Y:S01]  /*0ca0*/  SHFL.IDX PT, R0, R81, RZ, 0x1f ;  /* 0x00001fff51007589 */ /* 0x000f2200000e0000 */
[----:B------:R-:W-:Y:S01]  /*0cb0*/  ISETP.NE.OR P1, PT, RZ, UR13, !P1 ;  /* 0x0000000dff007c0c */ /* 0x000fe2000cf25670 */
[----:B------:R-:W-:Y:S01]  /*0cc0*/  NOP ;  /* 0x0000000000007918 */ /* 0x000fe20000000000 */
[----:B----4-:R-:W-:-:S13]  /*0cd0*/  ISETP.NE.AND P0, PT, R0, 0x3, PT ;  /* 0x000000030000780c */ /* 0x010fda0003f05270 */
[----:B------:R-:W-:Y:S05]  /*0ce0*/  @P0 BRA `(.L_x_14) ;  /* 0x0000000000380947 */ /* 0x000fea0003800000 */
[----:B------:R-:W4:Y:S01]  /*0cf0*/  S2UR UR5, SR_CgaCtaId ;  /* 0x00000000000579c3 */ /* 0x000f220000008800 */
[----:B--23--:R-:W-:Y:S01]  /*0d00*/  UMOV UR4, 0x400 ;  /* 0x0000040000047882 */ /* 0x00cfe20000000000 */
[----:B------:R-:W-:Y:S01]  /*0d10*/  UMOV UR6, 0x20 ;  /* 0x0000002000067882 */ /* 0x000fe20000000000 */
[----:B------:R-:W-:Y:S01]  /*0d20*/  ELECT P0, URZ, PT ;  /* 0x0000000000ff782f */ /* 0x000fe20003800000 */
[----:B------:R-:W-:-:S04]  /*0d30*/  UIADD3 UR6, UPT, UPT, -UR6, 0x100000, URZ ;  /* 0x0010000006067890 */ /* 0x000fc8000fffe1ff */
[----:B------:R-:W-:Y:S02]  /*0d40*/  USHF.L.U32 UR7, UR6, 0xb, URZ ;  /* 0x0000000b06077899 */ /* 0x000fe400080006ff */
[----:B------:R-:W-:Y:S02]  /*0d50*/  USHF.L.U32 UR6, UR6, 0x1, URZ ;  /* 0x0000000106067899 */ /* 0x000fe400080006ff */
[----:B----4-:R-:W-:Y:S01]  /*0d60*/  ULEA UR4, UR5, UR4, 0x18 ;  /* 0x0000000405047291 */ /* 0x010fe2000f8ec0ff */
[----:B------:R-:W2:Y:S11]  /*0d70*/  FENCE.VIEW.ASYNC.S ;  /* 0x00000000000073c6 */ /* 0x000eb60000000000 */
[----:B--2---:R4:W2:Y:S01]  /*0d80*/  SYNCS.EXCH.64 URZ, [UR4+0xf0], UR6 ;  /* 0x0000f00604ff75b2 */ /* 0x0048a20008000100 */
[----:B------:R4:W3:Y:S01]  /*0d90*/  SYNCS.EXCH.64 URZ, [UR4+0x100], UR6 ;  /* 0x0001000604ff75b2 */ /* 0x0008e20008000100 */
[----:B------:R4:W1:Y:S01]  /*0da0*/  SYNCS.EXCH.64 URZ, [UR4+0xf8], UR6 ;  /* 0x0000f80604ff75b2 */ /* 0x0008620008000100 */
[----:B------:R4:W1:Y:S02]  /*0db0*/  SYNCS.EXCH.64 URZ, [UR4+0x108], UR6 ;  /* 0x0001080604ff75b2 */ /* 0x0008640008000100 */
[----:B----4-:R-:W-:Y:S01]  /*0dc0*/  NOP ;  /* 0x0000000000007918 */ /* 0x010fe20000000000 */
.L_x_14:
[----:B--23--:R-:W2:Y:S01]  /*0dd0*/  S2UR UR7, SR_CgaCtaId ;  /* 0x00000000000779c3 */ /* 0x00cea20000008800 */
[----:B------:R-:W-:Y:S01]  /*0de0*/  VOTEU.ALL UP0, P1 ;  /* 0x0000000000ff7886 */ /* 0x000fe20000800000 */
[----:B------:R-:W-:Y:S01]  /*0df0*/  UMOV UR4, 0x20 ;  /* 0x0000002000047882 */ /* 0x000fe20000000000 */
[----:B------:R-:W-:Y:S01]  /*0e00*/  NOP ;  /* 0x0000000000007918 */ /* 0x000fe20000000000 */
[----:B-1----:R-:W-:Y:S01]  /*0e10*/  LOP3.LUT R3, R95, 0x1f, RZ, 0xc0, !PT ;  /* 0x0000001f5f037812 */ /* 0x002fe200078ec0ff */
[----:B------:R-:W-:Y:S01]  /*0e20*/  UISETP.NE.AND UP4, UPT, UR13, URZ, UPT ;  /* 0x000000ff0d00728c */ /* 0x000fe2000bf85270 */
[----:B------:R-:W-:Y:S01]  /*0e30*/  @!UP0 UMOV UR6, 0x400 ;  /* 0x0000040000068882 */ /* 0x000fe20000000000 */
[----:B------:R-:W-:-:S04]  /*0e40*/  @!UP0 UIADD3 UR4, UPT, UPT, -UR4, 0x100000, URZ ;  /* 0x0010000004048890 */ /* 0x000fc8000fffe1ff */
[----:B------:R-:W-:Y:S02]  /*0e50*/  @!UP0 USHF.L.U32 UR5, UR4, 0xb, URZ ;  /* 0x0000000b04058899 */ /* 0x000fe400080006ff */
[----:B------:R-:W-:Y:S02]  /*0e60*/  @!UP0 USHF.L.U32 UR4, UR4, 0x1, URZ ;  /* 0x0000000104048899 */ /* 0x000fe400080006ff */
[----:B--2---:R-:W-:Y:S01]  /*0e70*/  @!UP0 ULEA UR6, UR7, UR6, 0x18 ;  /* 0x0000000607068291 */ /* 0x004fe2000f8ec0ff */
[----:B------:R-:W1:Y:S01]  /*0e80*/  LDCU UR7, c[0x0][0x36c] ;  /* 0x00006d80ff0777ac */ /* 0x000e620008000800 */
[----:B------:R-:W-:Y:S01]  /*0e90*/  VOTEU.ALL UP0, P1 ;  /* 0x0000000000ff7886 */ /* 0x000fe20000800000 */
[----:B------:R-:W2:Y:S09]  /*0ea0*/  FENCE.VIEW.ASYNC.S ;  /* 0x00000000000073c6 */ /* 0x000eb20000000000 */
[----:B--2---:R2:W3:Y:S01]  /*0eb0*/  @!UP0 SYNCS.EXCH.64 URZ, [UR6+0x110], UR4 ;  /* 0x0001100406ff85b2 */ /* 0x0044e20008000100 */
[----:B-1----:R-:W-:-:S09]  /*0ec0*/  UISETP.EQ.U32.AND UP5, UPT, UR7, 0x1, UPT ;  /* 0x000000010700788c */ /* 0x002fd2000bfa2070 */
[----:B--2---:R-:W-:Y:S05]  /*0ed0*/  BRA.U !UP5, `(.L_x_15) ;  /* 0x000000010d087547 */ /* 0x004fea000b800000 */
[----:B---3--:R-:W-:Y:S01]  /*0ee0*/  UCGABAR_ARV ;  /* 0x00000000000079c7 */ /* 0x008fe20008000000 */
[----:B------:R-:W-:Y:S05]  /*0ef0*/  BRA `(.L_x_16) ;  /* 0x0000000000047947 */ /* 0x000fea0003800000 */
.L_x_15:
[----:B---3--:R-:W-:Y:S01]  /*0f00*/  NOP ;  /* 0x0000000000007918 */ /* 0x008fe20000000000 */
.L_x_16:
[----:B------:R-:W1:Y:S01]  /*0f10*/  S2UR UR21, SR_CTAID.X ;  /* 0x00000000001579c3 */ /* 0x000e620000002500 */
[----:B------:R-:W-:-:S05]  /*0f20*/  CS2R.32 R83, SR_CgaSize ;  /* 0x0000000000537805 */ /* 0x000fca0000008a00 */
[----:B------:R-:W-:-:S05]  /*0f30*/  IMAD R83, R83, -0xa0, RZ ;  /* 0xffffff6053537824 */ /* 0x000fca00078e02ff */
[----:B------:R-:W-:-:S14]  /*0f40*/  R2UR UR5, R83 ;  /* 0x00000000530572ca */ /* 0x000fdc00000e0000 */
[----:B------:R-:W2:Y:S01]  /*0f50*/  LDCU UR5, c[0x0][UR5+0x2b0] ;  /* 0x00005600050577ac */ /* 0x000ea20008000800 */
[----:B------:R-:W-:-:S05]  /*0f60*/  CS2R.32 R83, SR_CgaSize ;  /* 0x0000000000537805 */ /* 0x000fca0000008a00 */
[----:B------:R-:W-:-:S05]  /*0f70*/  IMAD R83, R83, -0xa0, RZ ;  /* 0xffffff6053537824 */ /* 0x000fca00078e02ff */
[----:B------:R-:W-:-:S14]  /*0f80*/  R2UR UR4, R83 ;  /* 0x00000000530472ca */ /* 0x000fdc00000e0000 */
[----:B------:R-:W3:Y:S01]  /*0f90*/  LDCU UR4, c[0x0][UR4+0x2b4] ;  /* 0x00005680040477ac */ /* 0x000ee20008000800 */
[----:B------:R-:W4:Y:S01]  /*0fa0*/  S2UR UR7, SR_CTAID.Y ;  /* 0x00000000000779c3 */ /* 0x000f220000002600 */
[----:B------:R-:W-:-:S05]  /*0fb0*/  CS2R.32 R83, SR_CgaSize ;  /* 0x0000000000537805 */ /* 0x000fca0000008a00 */
[----:B------:R-:W-:-:S05]  /*0fc0*/  IMAD R83, R83, -0xa0, RZ ;  /* 0xffffff6053537824 */ /* 0x000fca00078e02ff */
[----:B------:R-:W-:-:S14]  /*0fd0*/  R2UR UR8, R83 ;  /* 0x00000000530872ca */ /* 0x000fdc00000e0000 */
[----:B------:R-:W3:Y:S01]  /*0fe0*/  LDCU UR8, c[0x0][UR8+0x2a0] ;  /* 0x00005400080877ac */ /* 0x000ee20008000800 */
[----:B------:R-:W-:-:S05]  /*0ff0*/  CS2R.32 R83, SR_CgaSize ;  /* 0x0000000000537805 */ /* 0x000fca0000008a00 */
[----:B------:R-:W-:-:S05]  /*1000*/  IMAD R83, R83, -0xa0, RZ ;  /* 0xffffff6053537824 */ /* 0x000fca00078e02ff */
[----:B------:R-:W-:-:S14]  /*1010*/  R2UR UR9, R83 ;  /* 0x00000000530972ca */ /* 0x000fdc00000e0000 */
[----:B------:R-:W3:Y:S01]  /*1020*/  LDCU UR9, c[0x0][UR9+0x2a4] ;  /* 0x00005480090977ac */ /* 0x000ee20008000800 */
[----:B------:R-:W3:Y:S01]  /*1030*/  S2UR UR10, SR_CgaCtaId ;  /* 0x00000000000a79c3 */ /* 0x000ee20000008800 */
[----:B------:R-:W-:Y:S01]  /*1040*/  UISETP.GT.U32.AND UP0, UPT, UR46, 0xffff, UPT ;  /* 0x0000ffff2e00788c */ /* 0x000fe2000bf04070 */
[----:B------:R-:W3:Y:S01]  /*1050*/  LDCU UR18, c[0x0][0xb24] ;  /* 0x00016480ff1277ac */ /* 0x000ee20008000800 */
[----:B------:R-:W-:Y:S01]  /*1060*/  UMOV UR29, 0x5 ;  /* 0x00000005001d7882 */ /* 0x000fe20000000000 */
[----:B-1----:R-:W-:-:S04]  /*1070*/  I2FP.F32.U32 R2, UR21 ;  /* 0x0000001500027c45 */ /* 0x002fc80008201000 */
[----:B------:R-:W1:Y:S01]  /*1080*/  S2UR UR36, SR_CTAID.Z ;  /* 0x00000000002479c3 */ /* 0x000e620000002700 */
[----:B------:R-:W1:Y:S01]  /*1090*/  LDCU UR42, c[0x0][0xb24] ;  /* 0x00016480ff2a77ac */ /* 0x000e620008000800 */
[----:B--2---:R-:W-:Y:S01]  /*10a0*/  FMUL R2, R2, UR5 ;  /* 0x0000000502027c20 */ /* 0x004fe20008400000 */
[----:B------:R-:W-:Y:S01]  /*10b0*/  USEL UR5, UR46, 0xffff, !UP0 ;  /* 0x0000ffff2e057887 */ /* 0x000fe2000c000000 */
[----:B----4-:R-:W-:Y:S01]  /*10c0*/  I2FP.F32.U32 R0, UR7 ;  /* 0x0000000700007c45 */ /* 0x010fe20008201000 */
[----:B------:R-:W2:Y:S03]  /*10d0*/  LDCU UR23, c[0x0][0xb30] ;  /* 0x00016600ff1777ac */ /* 0x000ea60008000800 */
[----:B------:R-:W4:Y:S01]  /*10e0*/  F2I.U32.TRUNC.NTZ R2, R2 ;  /* 0x0000000200027305 */ /* 0x000f22000020f000 */
[----:B---3--:R-:W-:Y:S01]  /*10f0*/  FMUL R0, R0, UR4 ;  /* 0x0000000400007c20 */ /* 0x008fe20008400000 */
[----:B------:R-:W-:-:S02]  /*1100*/  ULOP3.LUT UR19, UR5, 0xffff, URZ, 0xc0, !UPT ;  /* 0x0000ffff05137892 */ /* 0x000fc4000f8ec0ff */
[----:B------:R-:W-:Y:S02]  /*1110*/  USHF.L.U32 UR28, UR10, 0xb, URZ ;  /* 0x0000000b0a1c7899 */ /* 0x000fe400080006ff */
[----:B------:R-:W-:Y:S02]  /*1120*/  UISETP.GE.AND UP2, UPT, UR18, 0x1, UPT ;  /* 0x000000011200788c */ /* 0x000fe4000bf46270 */
[----:B------:R-:W3:Y:S01]  /*1130*/  F2I.U32.TRUNC.NTZ R0, R0 ;  /* 0x0000000000007305 */ /* 0x000ee2000020f000 */
[----:B------:R-:W-:Y:S01]  /*1140*/  UMOV UR20, UR7 ;  /* 0x0000000700147c82 */ /* 0x000fe20008000000 */
[----:B------:R-:W-:Y:S01]  /*1150*/  UMOV UR16, UR21 ;  /* 0x0000001500107c82 */ /* 0x000fe20008000000 */
[----:B----4-:R-:W-:Y:S02]  /*1160*/  R2UR UR4, R2 ;  /* 0x00000000020472ca */ /* 0x010fe400000e0000 */
[----:B------:R-:W-:Y:S02]  /*1170*/  PRMT R2, RZ, 0x7610, R2 ;  /* 0x00007610ff027816 */ /* 0x000fe40000000002 */
[----:B---3--:R-:W-:-:S02]  /*1180*/  R2UR UR6, R0 ;  /* 0x00000000000672ca */ /* 0x008fc400000e0000 */
[----:B------:R-:W-:-:S07]  /*1190*/  PRMT R0, RZ, 0x7610, R0 ;  /* 0x00007610ff007816 */ /* 0x000fce0000000000 */
[----:B------:R-:W-:-:S04]  /*11a0*/  UIADD3 UR5, UPT, UPT, -UR4, URZ, URZ ;  /* 0x000000ff04057290 */ /* 0x000fc8000fffe1ff */
[----:B------:R-:W-:Y:S02]  /*11b0*/  UIMAD UR5, UR8, UR5, UR21 ;  /* 0x00000005080572a4 */ /* 0x000fe4000f8e0215 */
[----:B------:R-:W-:-:S04]  /*11c0*/  UIADD3 UR4, UPT, UPT, -UR6, URZ, URZ ;  /* 0x000000ff06047290 */ /* 0x000fc8000fffe1ff */
[----:B------:R-:W-:Y:S01]  /*11d0*/  IMAD.U32 R83, RZ, RZ, UR5 ;  /* 0x00000005ff537e24 */ /* 0x000fe2000f8e00ff */
[----:B------:R-:W-:-:S06]  /*11e0*/  UIMAD UR4, UR9, UR4, UR7 ;  /* 0x00000004090472a4 */ /* 0x000fcc000f8e0207 */
[----:B------:R-:W-:Y:S01]  /*11f0*/  IMAD.U32 R82, RZ, RZ, UR4 ;  /* 0x00000004ff527e24 */ /* 0x000fe2000f8e00ff */
[----:B-12---:R-:W-:Y:S06]  /*1200*/  BRA.U UP4, `(.L_x_17) ;  /* 0x0000000104447547 */ /* 0x006fec000b800000 */
[----:B------:R-:W-:Y:S02]  /*1210*/  R2UR UR4, R83 ;  /* 0x00000000530472ca */ /* 0x000fe400000e0000 */
[----:B------:R-:W-:-:S11]  /*1220*/  R2UR UR8, R82 ;  /* 0x00000000520872ca */ /* 0x000fd600000e0000 */
[----:B------:R-:W-:Y:S02]  /*1230*/  UISETP.GT.U32.AND UP0, UPT, UR4, 0x1, UPT ;  /* 0x000000010400788c */ /* 0x000fe4000bf04070 */
[----:B------:R-:W-:Y:S02]  /*1240*/  ULOP3.LUT UR4, UR4, 0xfffffffe, URZ, 0xc0, !UPT ;  /* 0xfffffffe04047892 */ /* 0x000fe4000f8ec0ff */
[----:B------:R-:W-:Y:S02]  /*1250*/  UISETP.NE.AND UP1, UPT, UR8, URZ, UP0 ;  /* 0x000000ff0800728c */ /* 0x000fe40008725270 */
[----:B------:R-:W-:Y:S02]  /*1260*/  UISETP.NE.AND UP0, UPT, UR8, 0x1, UP0 ;  /* 0x000000010800788c */ /* 0x000fe40008705270 */
[----:B------:R-:W-:Y:S02]  /*1270*/  USEL UR7, URZ, 0x1, UP1 ;  /* 0x00000001ff077887 */ /* 0x000fe40008800000 */
[----:B------:R-:W-:-:S02]  /*1280*/  USEL UR6, URZ, 0x4, UP0 ;  /* 0x00000004ff067887 */ /* 0x000fc40008000000 */
[----:B------:R-:W-:Y:S02]  /*1290*/  USEL UR5, URZ, 0x2, UP1 ;  /* 0x00000002ff057887 */ /* 0x000fe40008800000 */
[----:B------:R-:W-:Y:S02]  /*12a0*/  ULEA UR4, UR8, UR4, 0x1 ;  /* 0x0000000408047291 */ /* 0x000fe4000f8e08ff */
[----:B------:R-:W-:Y:S02]  /*12b0*/  USEL UR8, URZ, 0x8, UP0 ;  /* 0x00000008ff087887 */ /* 0x000fe40008000000 */
[----:B------:R-:W-:-:S03]  /*12c0*/  UIADD3 UR5, UPT, UPT, UR5, UR6, UR7 ;  /* 0x0000000605057290 */ /* 0x000fc6000fffe007 */
[----:B------:R-:W-:Y:S01]  /*12d0*/  UMOV UR6, 0x3 ;  /* 0x0000000300067882 */ /* 0x000fe20000000000 */
[----:B------:R-:W-:Y:S02]  /*12e0*/  UIADD3 UR5, UPT, UPT, UR5, UR8, URZ ;  /* 0x0000000805057290 */ /* 0x000fe4000fffe0ff */
[----:B------:R-:W-:-:S04]  /*12f0*/  USHF.L.U32 UR4, UR6, UR4, URZ ;  /* 0x0000000406047299 */ /* 0x000fc800080006ff */
[----:B------:R-:W-:Y:S02]  /*1300*/  IMAD.U32 R2, RZ, RZ, UR5 ;  /* 0x00000005ff027e24 */ /* 0x000fe4000f8e00ff */
[----:B------:R-:W-:Y:S02]  /*1310*/  IMAD.U32 R0, RZ, RZ, UR4 ;  /* 0x00000004ff007e24 */ /* 0x000fe4000f8e00ff */
.L_x_17:
[----:B------:R-:W-:Y:S05]  /*1320*/  BRA.U !UP2, `(.L_x_18) ;  /* 0x000000010ad07547 */ /* 0x000fea000b800000 */
[----:B------:R-:W1:Y:S01]  /*1330*/  LDCU.128 UR24, c[0x0][0xb10] ;  /* 0x00016200ff1877ac */ /* 0x000e620008000c00 */
[----:B------:R-:W2:Y:S01]  /*1340*/  LDCU UR12, c[0x0][0x370] ;  /* 0x00006e00ff0c77ac */ /* 0x000ea20008000800 */
[----:B------:R-:W3:Y:S01]  /*1350*/  LDCU UR5, c[0x0][0x374] ;  /* 0x00006e80ff0577ac */ /* 0x000ee20008000800 */
[----:B------:R-:W4:Y:S01]  /*1360*/  LDCU UR22, c[0x0][0xb0c] ;  /* 0x00016180ff1677ac */ /* 0x000f220008000800 */
[----:B------:R-:W4:Y:S01]  /*1370*/  LDCU UR4, c[0x0][0xb20] ;  /* 0x00016400ff0477ac */ /* 0x000f220008000800 */
[----:B------:R-:W4:Y:S01]  /*1380*/  LDCU.64 UR16, c[0x0][0xb28] ;  /* 0x00016500ff1077ac */ /* 0x000f220008000a00 */
[----:B-1----:R-:W-:Y:S02]  /*1390*/  UISETP.NE.AND UP0, UPT, UR26, 0x1, UPT ;  /* 0x000000011a00788c */ /* 0x002fe4000bf05270 */
[----:B---3--:R-:W-:Y:S02]  /*13a0*/  UIMAD.WIDE.U32 UR6, UR5, UR27, URZ ;  /* 0x0000001b050672a5 */ /* 0x008fe4000f8e00ff */
[----:B--2---:R-:W-:-:S02]  /*13b0*/  UIMAD.WIDE.U32 UR8, UR12, UR24, URZ ;  /* 0x000000180c0872a5 */ /* 0x004fc4000f8e00ff */
[----:B----4-:R-:W-:Y:S02]  /*13c0*/  UISETP.NE.AND UP1, UPT, UR22, 0x1, UPT ;  /* 0x000000011600788c */ /* 0x010fe4000bf25270 */
[----:B------:R-:W-:Y:S01]  /*13d0*/  UISETP.NE.AND UP2, UPT, UR18, 0x1, UPT ;  /* 0x000000011200788c */ /* 0x000fe2000bf45270 */
[----:B------:R-:W-:Y:S02]  /*13e0*/  UMOV UR6, UR7 ;  /* 0x0000000700067c82 */ /* 0x000fe40008000000 */
[----:B------:R-:W-:Y:S01]  /*13f0*/  UMOV UR8, UR9 ;  /* 0x0000000900087c82 */ /* 0x000fe20008000000 */
[----:B------:R-:W-:Y:S02]  /*1400*/  @UP0 USHF.R.U32.HI UR5, URZ, UR4, UR6 ;  /* 0x00000004ff050299 */ /* 0x000fe40008011606 */
[----:B------:R-:W-:Y:S02]  /*1410*/  UIMAD.WIDE.U32 UR14, UR20, UR27, URZ ;  /* 0x0000001b140e72a5 */ /* 0x000fe4000f8e00ff */
[----:B------:R-:W-:-:S02]  /*1420*/  UIMAD.WIDE.U32 UR6, UR5, UR16, URZ ;  /* 0x00000010050672a5 */ /* 0x000fc4000f8e00ff */
[----:B------:R-:W-:Y:S02]  /*1430*/  @UP1 USHF.R.U32.HI UR12, URZ, UR25, UR8 ;  /* 0x00000019ff0c1299 */ /* 0x000fe40008011608 */
[----:B------:R-:W-:Y:S02]  /*1440*/  UIMAD.WIDE.U32 UR10, UR21, UR24, URZ ;  /* 0x00000018150a72a5 */ /* 0x000fe4000f8e00ff */
[----:B------:R-:W-:Y:S01]  /*1450*/  UIMAD.WIDE.U32 UR8, UR12, UR16, URZ ;  /* 0x000000100c0872a5 */ /* 0x000fe2000f8e00ff */
[----:B------:R-:W-:Y:S01]  /*1460*/  UMOV UR14, UR15 ;  /* 0x0000000f000e7c82 */ /* 0x000fe20008000000 */
[----:B------:R-:W-:Y:S01]  /*1470*/  UMOV UR6, UR7 ;  /* 0x0000000700067c82 */ /* 0x000fe20008000000 */
[----:B------:R-:W-:Y:S02]  /*1480*/  USHF.R.U32.HI UR14, URZ, UR4, UR14 ;  /* 0x00000004ff0e7299 */ /* 0x000fe4000801160e */
[----:B------:R-:W-:Y:S01]  /*1490*/  @UP2 USHF.R.U32.HI UR5, URZ, UR17, UR6 ;  /* 0x00000011ff052299 */ /* 0x000fe20008011606 */
[----:B------:R-:W-:-:S02]  /*14a0*/  UMOV UR10, UR11 ;  /* 0x0000000b000a7c82 */ /* 0x000fc40008000000 */
[----:B------:R-:W-:Y:S01]  /*14b0*/  UMOV UR6, UR9 ;  /* 0x0000000900067c82 */ /* 0x000fe20008000000 */
[----:B------:R-:W-:Y:S02]  /*14c0*/  USHF.R.U32.HI UR10, URZ, UR25, UR10 ;  /* 0x00000019ff0a7299 */ /* 0x000fe4000801160a */
[----:B------:R-:W-:Y:S02]  /*14d0*/  @UP2 USHF.R.U32.HI UR12, URZ, UR17, UR6 ;  /* 0x00000011ff0c2299 */ /* 0x000fe40008011606 */
[----:B------:R-:W-:Y:S02]  /*14e0*/  USEL UR4, UR20, UR14, !UP0 ;  /* 0x0000000e14047287 */ /* 0x000fe4000c000000 */
[----:B------:R-:W-:Y:S02]  /*14f0*/  UIMAD UR6, UR5, UR18, URZ ;  /* 0x00000012050672a4 */ /* 0x000fe4000f8e02ff */
[----:B------:R-:W-:Y:S02]  /*1500*/  USEL UR5, UR21, UR10, !UP1 ;  /* 0x0000000a15057287 */ /* 0x000fe4000c800000 */
[----:B------:R-:W-:-:S02]  /*1510*/  UIMAD UR8, UR12, UR18, URZ ;  /* 0x000000120c0872a4 */ /* 0x000fc4000f8e02ff */
[----:B------:R-:W-:Y:S02]  /*1520*/  UISETP.GE.AND UP0, UPT, UR4, UR6, UPT ;  /* 0x000000060400728c */ /* 0x000fe4000bf06270 */
[----:B------:R-:W-:Y:S02]  /*1530*/  UIMAD.WIDE.U32 UR6, UR4, UR16, URZ ;  /* 0x00000010040672a5 */ /* 0x000fe4000f8e00ff */
[----:B------:R-:W-:Y:S02]  /*1540*/  UISETP.GE.OR UP0, UPT, UR5, UR8, UP0 ;  /* 0x000000080500728c */ /* 0x000fe40008706670 */
[----:B------:R-:W-:Y:S02]  /*1550*/  UIMAD.WIDE.U32 UR8, UR5, UR16, URZ ;  /* 0x00000010050872a5 */ /* 0x000fe4000f8e00ff */
[----:B------:R-:W-:Y:S02]  /*1560*/  USHF.R.U32.HI UR7, URZ, UR17, UR7 ;  /* 0x00000011ff077299 */ /* 0x000fe40008011607 */
[----:B------:R-:W-:-:S02]  /*1570*/  UIADD3 UR10, UPT, UPT, -UR4, URZ, URZ ;  /* 0x000000ff040a7290 */ /* 0x000fc4000fffe1ff */
[----:B------:R-:W-:Y:S02]  /*1580*/  USEL UR7, UR4, UR7, !UP2 ;  /* 0x0000000704077287 */ /* 0x000fe4000d000000 */
[----:B------:R-:W-:Y:S01]  /*1590*/  UIADD3 UR16, UPT, UPT, -UR5, URZ, URZ ;  /* 0x000000ff05107290 */ /* 0x000fe2000fffe1ff */
[----:B------:R-:W-:Y:S01]  /*15a0*/  @!UP0 UMOV UR6, UR9 ;  /* 0x0000000900068c82 */ /* 0x000fe20008000000 */
[----:B------:R-:W-:Y:S02]  /*15b0*/  UIADD3 UR8, UPT, UPT, -UR7, URZ, URZ ;  /* 0x000000ff07087290 */ /* 0x000fe4000fffe1ff */
[----:B------:R-:W-:Y:S02]  /*15c0*/  @!UP0 USHF.R.U32.HI UR6, URZ, UR17, UR6 ;  /* 0x00000011ff068299 */ /* 0x000fe40008011606 */
[----:B------:R-:W-:Y:S02]  /*15d0*/  UIMAD UR8, UR18, UR8, UR4 ;  /* 0x00000008120872a4 */ /* 0x000fe4000f8e0204 */
[----:B------:R-:W-:-:S02]  /*15e0*/  @!UP0 USEL UR6, UR5, UR6, !UP2 ;  /* 0x0000000605068287 */ /* 0x000fc4000d000000 */
[----:B------:R-:W-:Y:S02]  /*15f0*/  UIMAD UR20, UR26, UR10, UR20 ;  /* 0x0000000a1a1472a4 */ /* 0x000fe4000f8e0214 */
[----:B------:R-:W-:Y:S02]  /*1600*/  @!UP0 UIADD3 UR7, UPT, UPT, UR7, -UR6, URZ ;  /* 0x8000000607078290 */ /* 0x000fe4000fffe0ff */
[----:B------:R-:W-:Y:S02]  /*1610*/  @!UP0 UIMAD UR6, UR8, UR12, UR6 ;  /* 0x0000000c080682a4 */ /* 0x000fe4000f8e0206 */
[----:B------:R-:W-:Y:S02]  /*1620*/  @!UP0 UIMAD UR4, UR7, UR18, UR5 ;  /* 0x00000012070482a4 */ /* 0x000fe4000f8e0205 */
[----:B------:R-:W-:Y:S02]  /*1630*/  UIMAD UR16, UR22, UR16, UR21 ;  /* 0x00000010161072a4 */ /* 0x000fe4000f8e0215 */
[----:B------:R-:W-:Y:S01]  /*1640*/  UIMAD UR20, UR4, UR26, UR20 ;  /* 0x0000001a041472a4 */ /* 0x000fe2000f8e0214 */
[----:B------:R-:W-:-:S02]  /*1650*/  @!UP0 UMOV UR5, UR6 ;  /* 0x0000000600058c82 */ /* 0x000fc40008000000 */
[----:B------:R-:W-:-:S12]  /*1660*/  UIMAD UR16, UR5, UR22, UR16 ;  /* 0x00000016051072a4 */ /* 0x000fd8000f8e0210 */
.L_x_18:
[----:B------:R-:W-:Y:S02]  /*1670*/  UISETP.NE.AND UP1, UPT, UR23, 0x1, UPT ;  /* 0x000000011700788c */ /* 0x000fe4000bf25270 */
[----:B------:R-:W-:Y:S02]  /*1680*/  UISETP.NE.AND UP0, UPT, UR13, 0x2, UPT ;  /* 0x000000020d00788c */ /* 0x000fe4000bf05270 */
[----:B------:R-:W-:Y:S02]  /*1690*/  ULOP3.LUT UR28, UR28, 0x1000, URZ, 0xc0, !UPT ;  /* 0x000010001c1c7892 */ /* 0x000fe4000f8ec0ff */
[----:B------:R-:W-:-:S03]  /*16a0*/  USHF.L.U32 UR24, UR29, UR19, URZ ;  /* 0x000000131d187299 */ /* 0x000fc600080006ff */
[----:B------:R-:W-:Y:S09]  /*16b0*/  BRA.U UP1, `(.L_x_19) ;  /* 0x0000000101447547 */ /* 0x000ff2000b800000 */
[----:B------:R-:W1:Y:S01]  /*16c0*/  LDCU.128 UR8, c[0x0][0xb10] ;  /* 0x00016200ff0877ac */ /* 0x000e620008000c00 */
[----:B------:R-:W2:Y:S01]  /*16d0*/  LDCU UR12, c[0x0][0xb0c] ;  /* 0x00016180ff0c77ac */ /* 0x000ea20008000800 */
[----:B------:R-:W3:Y:S01]  /*16e0*/  LDCU UR14, c[0x0][0xb20] ;  /* 0x00016400ff0e77ac */ /* 0x000ee20008000800 */
[----:B-1----:R-:W-:Y:S02]  /*16f0*/  UIMAD.WIDE.U32 UR6, UR16, UR8, URZ ;  /* 0x00000008100672a5 */ /* 0x002fe4000f8e00ff */
[----:B------:R-:W-:Y:S02]  /*1700*/  UIMAD.WIDE.U32 UR4, UR20, UR11, URZ ;  /* 0x0000000b140472a5 */ /* 0x000fe4000f8e00ff */
[----:B--2---:R-:W-:Y:S02]  /*1710*/  UISETP.NE.AND UP2, UPT, UR12, 0x1, UPT ;  /* 0x000000010c00788c */ /* 0x004fe4000bf45270 */
[----:B------:R-:W-:Y:S01]  /*1720*/  UISETP.NE.AND UP1, UPT, UR10, 0x1, UPT ;  /* 0x000000010a00788c */ /* 0x000fe2000bf25270 */
[----:B------:R-:W-:-:S02]  /*1730*/  UMOV UR6, UR7 ;  /* 0x0000000700067c82 */ /* 0x000fc40008000000 */
[----:B------:R-:W-:Y:S01]  /*1740*/  UMOV UR4, UR5 ;  /* 0x0000000500047c82 */ /* 0x000fe20008000000 */
[----:B------:R-:W-:Y:S02]  /*1750*/  USHF.R.U32.HI UR6, URZ, UR9, UR6 ;  /* 0x00000009ff067299 */ /* 0x000fe40008011606 */
[----:B---3--:R-:W-:Y:S02]  /*1760*/  USHF.R.U32.HI UR4, URZ, UR14, UR4 ;  /* 0x0000000eff047299 */ /* 0x008fe40008011604 */
[----:B------:R-:W-:Y:S02]  /*1770*/  USEL UR5, UR16, UR6, !UP2 ;  /* 0x0000000610057287 */ /* 0x000fe4000d000000 */
[----:B------:R-:W-:-:S04]  /*1780*/  USEL UR4, UR20, UR4, !UP1 ;  /* 0x0000000414047287 */ /* 0x000fc8000c800000 */
[----:B------:R-:W-:Y:S02]  /*1790*/  UIADD3 UR6, UPT, UPT, -UR4, UR5, URZ ;  /* 0x0000000504067290 */ /* 0x000fe4000fffe1ff */
[----:B------:R-:W-:Y:S02]  /*17a0*/  UIADD3 UR4, UPT, UPT, UR4, -UR5, URZ ;  /* 0x8000000504047290 */ /* 0x000fe4000fffe0ff */
[----:B------:R-:W-:Y:S02]  /*17b0*/  UIMAD UR20, UR6, UR10, UR20 ;  /* 0x0000000a061472a4 */ /* 0x000fe4000f8e0214 */
[----:B------:R-:W-:-:S12]  /*17c0*/  UIMAD UR16, UR4, UR12, UR16 ;  /* 0x0000000c041072a4 */ /* 0x000fd8000f8e0210 */
.L_x_19:
[----:B------:R-:W-:Y:S05]  /*17d0*/  BRA.U !UP5, `(.L_x_20) ;  /* 0x000000010d0c7547 */ /* 0x000fea000b800000 */
[----:B------:R-:W-:Y:S01]  /*17e0*/  UCGABAR_WAIT ;  /* 0x0000000000007dc7 */ /* 0x000fe20008000000 */
[----:B------:R-:W-:Y:S01]  /*17f0*/  CCTL.IVALL ;  /* 0x00000000ff00798f */ /* 0x000fe20002000000 */
[----:B------:R-:W-:Y:S05]  /*1800*/  BRA `(.L_x_21) ;  /* 0x0000000000047947 */ /* 0x000fea0003800000 */
.L_x_20:
[----:B------:R-:W-:Y:S06]  /*1810*/  BAR.SYNC.DEFER_BLOCKING 0x0 ;  /* 0x0000000000007b1d */ /* 0x000fec0000010000 */
.L_x_21:
[----:B------:R-:W-:Y:S05]  /*1820*/  BRA.U UP0, `(.L_x_22) ;  /* 0x0000001100f07547 */ /* 0x000fea000b800000 */
[----:B------:R-:W1:Y:S01]  /*1830*/  LDCU UR6, c[0x0][0x38c] ;  /* 0x00007180ff0677ac */ /* 0x000e620008000800 */
[----:B------:R-:W2:Y:S01]  /*1840*/  S2UR UR9, SR_CgaCtaId ;  /* 0x00000000000979c3 */ /* 0x000ea20000008800 */
[----:B------:R-:W-:Y:S01]  /*1850*/  PLOP3.LUT P1, PT, PT, PT, UP3, 0x80, 0x8 ;  /* 0x000000000008781c */ /* 0x000fe20003f2f038 */
[----:B------:R-:W-:Y:S01]  /*1860*/  IMAD.MOV.U32 R12, RZ, RZ, 0x1 ;  /* 0x00000001ff0c7424 */ /* 0x000fe200078e00ff */
[----:B------:R-:W-:Y:S01]  /*1870*/  UMOV UR8, 0x400 ;  /* 0x0000040000087882 */ /* 0x000fe20000000000 */
[----:B------:R-:W-:Y:S01]  /*1880*/  UISETP.NE.AND UP1, UPT, UR13, URZ, UPT ;  /* 0x000000ff0d00728c */ /* 0x000fe2000bf25270 */
[----:B------:R-:W-:Y:S01]  /*1890*/  ISETP.NE.AND P2, PT, R3, RZ, P3 ;  /* 0x000000ff0300720c */ /* 0x000fe20001f45270 */
[----:B------:R-:W-:Y:S01]  /*18a0*/  USHF.L.U32 UR7, UR21, 0x7, URZ ;  /* 0x0000000715077899 */ /* 0x000fe200080006ff */
[----:B------:R-:W-:Y:S01]  /*18b0*/  PLOP3.LUT P1, PT, P1, PT, PT, 0x8, 0x80 ;  /* 0x000000000080781c */ /* 0x000fe20000f2e170 */
[----:B------:R-:W-:Y:S01]  /*18c0*/  USHF.L.U32 UR46, UR21, 0x6, URZ ;  /* 0x00000006152e7899 */ /* 0x000fe200080006ff */
[----:B------:R-:W-:Y:S01]  /*18d0*/  CS2R R10, SRZ ;  /* 0x00000000000a7805 */ /* 0x000fe2000001ff00 */
[----:B------:R-:W-:Y:S01]  /*18e0*/  IMAD.MOV.U32 R9, RZ, RZ, RZ ;  /* 0x000000ffff097224 */ /* 0x000fe200078e00ff */
[----:B------:R-:W3:Y:S01]  /*18f0*/  LDCU UR39, c[0x0][0x370] ;  /* 0x00006e00ff2777ac */ /* 0x000ee20008000800 */
[----:B------:R-:W-:Y:S01]  /*1900*/  IMAD.MOV.U32 R8, RZ, RZ, 0x1 ;  /* 0x00000001ff087424 */ /* 0x000fe200078e00ff */
[----:B------:R-:W4:Y:S01]  /*1910*/  LDCU.64 UR26, c[0x0][0x348] ;  /* 0x00006900ff1a77ac */ /* 0x000f220008000a00 */
[----:B-1----:R-:W-:-:S02]  /*1920*/  UIADD3 UR5, UPT, UPT, UR6, 0x3f, URZ ;  /* 0x0000003f06057890 */ /* 0x002fc4000fffe0ff */
[----:B------:R-:W-:Y:S02]  /*1930*/  UIADD3 UR47, UPT, UPT, UR6, 0x7e, URZ ;  /* 0x0000007e062f7890 */ /* 0x000fe4000fffe0ff */
[----:B------:R-:W-:Y:S02]  /*1940*/  USHF.R.S32.HI UR4, URZ, 0x1f, UR5 ;  /* 0x0000001fff047899 */ /* 0x000fe40008011405 */
[----:B--2---:R-:W-:Y:S02]  /*1950*/  ULEA UR13, UR9, UR8, 0x18 ;  /* 0x00000008090d7291 */ /* 0x004fe4000f8ec0ff */
[----:B------:R-:W-:Y:S02]  /*1960*/  ULEA.HI UR4, UR4, UR5, URZ, 0x6 ;  /* 0x0000000504047291 */ /* 0x000fe4000f8f30ff */
[----:B------:R-:W-:Y:S02]  /*1970*/  ULOP3.LUT UR5, UR7, 0x80, URZ, 0xc0, !UPT ;  /* 0x0000008007057892 */ /* 0x000fe4000f8ec0ff */
[----:B------:R-:W-:-:S02]  /*1980*/  USHF.R.S32.HI UR41, URZ, 0x6, UR4 ;  /* 0x00000006ff297899 */ /* 0x000fc40008011404 */
[----:B------:R-:W-:Y:S02]  /*1990*/  UIADD3 UR4, UPT, UPT, UR6, -0x1, URZ ;  /* 0xffffffff06047890 */ /* 0x000fe4000fffe0ff */
[----:B------:R-:W-:Y:S02]  /*19a0*/  UISETP.LT.U32.AND UP0, UPT, UR41, 0x4, UPT ;  /* 0x000000042900788c */ /* 0x000fe4000bf01070 */
[----:B------:R-:W-:Y:S02]  /*19b0*/  UISETP.GE.U32.AND UP2, UPT, UR4, -0x7f, UPT ;  /* 0xffffff810400788c */ /* 0x000fe4000bf46070 */
[----:B------:R-:W-:Y:S02]  /*19c0*/  USEL UR40, UR41, 0x4, UP0 ;  /* 0x0000000429287887 */ /* 0x000fe40008000000 */
[----:B------:R-:W-:Y:S02]  /*19d0*/  ULEA UR30, UR28, UR13, 0x1 ;  /* 0x0000000d1c1e7291 */ /* 0x000fe4000f8e08ff */
[----:B------:R-:W-:Y:S01]  /*19e0*/  UIADD3 UR4, UPT, UPT, UR40, -0x1, URZ ;  /* 0xffffffff28047890 */ /* 0x000fe2000fffe0ff */
[----:B------:R-:W1:Y:S04]  /*19f0*/  LDCU UR38, c[0x0][0x374] ;  /* 0x00006e80ff2677ac */ /* 0x000e680008000800 */
[----:B------:R-:W-:-:S02]  /*1a00*/  @UP2 UIADD3 UR4, UPT, UPT, UR40, URZ, URZ ;  /* 0x000000ff28042290 */ /* 0x000fc4000fffe0ff */
[----:B------:R-:W-:Y:S02]  /*1a10*/  ULOP3.LUT UR46, UR46, 0x40, URZ, 0xc0, !UPT ;  /* 0x000000402e2e7892 */ /* 0x000fe4000f8ec0ff */
[----:B------:R-:W-:Y:S02]  /*1a20*/  USEL UR21, UR48, 0x2, UP1 ;  /* 0x0000000230157887 */ /* 0x000fe40008800000 */
[----:B------:R-:W-:Y:S02]  /*1a30*/  ULEA.HI UR45, UR28, UR5, URZ, 0x1a ;  /* 0x000000051c2d7291 */ /* 0x000fe4000f8fd0ff */
[----:B------:R-:W-:Y:S02]  /*1a40*/  UIADD3 UR30, UPT, UPT, UR30, 0x8400, URZ ;  /* 0x000084001e1e7890 */ /* 0x000fe4000fffe0ff */
[----:B------:R-:W-:Y:S02]  /*1a50*/  UIADD3 UR44, UPT, UPT, UR41, -UR40, URZ ;  /* 0x80000028292c7290 */ /* 0x000fe4000fffe0ff */
[----:B------:R-:W-:-:S02]  /*1a60*/  UIADD3 UR29, UPT, UPT, UR4, 0x1, URZ ;  /* 0x00000001041d7890 */ /* 0x000fc4000fffe0ff */
[----:B------:R-:W-:Y:S01]  /*1a70*/  UIADD3 UR43, UPT, UPT, -UR4, URZ, URZ ;  /* 0x000000ff042b7290 */ /* 0x000fe2000fffe1ff */
[----:B-1-34-:R-:W-:-:S11]  /*1a80*/  UMOV UR6, URZ ;  /* 0x000000ff00067c82 */ /* 0x01afd60008000000 */
.L_x_42:
[----:B-1----:R-:W1:Y:S02]  /*1a90*/  S2UR UR4, SR_CgaCtaId ;  /* 0x00000000000479c3 */ /* 0x002e640000008800 */
[----:B-1----:R-:W-:-:S09]  /*1aa0*/  UISETP.NE.AND UP0, UPT, UR4, URZ, UPT ;  /* 0x000000ff0400728c */ /* 0x002fd2000bf05270 */
[----:B------:R-:W-:Y:S05]  /*1ab0*/  BRA.U UP0, `(.L_x_23) ;  /* 0x0000000100287547 */ /* 0x000fea000b800000 */
[----:B------:R-:W-:Y:S02]  /*1ac0*/  LEA R0, R9, UR13, 0x3 ;  /* 0x0000000d09007c11 */ /* 0x000fe4000f8e18ff */
[----:B------:R-:W-:-:S04]  /*1ad0*/  SHF.L.U32 R3, R8, 0x1f, RZ ;  /* 0x0000001f08037819 */ /* 0x000fc800000006ff */
[----:B------:R-:W1:Y:S02]  /*1ae0*/  SYNCS.PHASECHK.TRANS64.TRYWAIT P0, [R0+URZ+0x100], R3 ;  /* 0x00010003000075a7 */ /* 0x000e6400080011ff */
[----:B-1----:R-:W-:Y:S05]  /*1af0*/  @!P0 BRA `(.L_x_24) ;  /* 0x0000008000008947 */ /* 0x002fea0003800000 */
.L_x_149:
[----:B------:R2:W-:Y:S01]  /*1b00*/  SYNCS.ARRIVE.TRANS64.A1T0 RZ, [R0+URZ+0xf0], RZ ;  /* 0x0000f0ff00ff79a7 */ /* 0x0005e200081000ff */
[----:B------:R-:W-:-:S05]  /*1b10*/  VIADD R9, R9, 0x1 ;  /* 0x0000000109097836 */ /* 0x000fca0000000000 */
[----:B------:R-:W-:-:S04]  /*1b20*/  ISETP.NE.AND P0, PT, R9, 0x2, PT ;  /* 0x000000020900780c */ /* 0x000fc80003f05270 */
[----:B-1----:R-:W-:Y:S02]  /*1b30*/  SEL R3, RZ, 0x1, P0 ;  /* 0x00000001ff037807 */ /* 0x002fe40000000000 */
[----:B------:R-:W-:Y:S02]  /*1b40*/  SEL R9, R9, RZ, P0 ;  /* 0x000000ff09097207 */ /* 0x000fe40000000000 */
[----:B------:R-:W-:-:S07]  /*1b50*/  LOP3.LUT R8, R8, R3, RZ, 0x3c, !PT ;  /* 0x0000000308087212 */ /* 0x000fce00078e3cff */
.L_x_23:
[----:B------:R-:W-:Y:S01]  /*1b60*/  ULEA UR4, UR6, UR13, 0x3 ;  /* 0x0000000d06047291 */ /* 0x000fe2000f8e18ff */
[----:B--2---:R-:W-:Y:S01]  /*1b70*/  SHF.L.U32 R0, R12, 0x1f, RZ ;  /* 0x0000001f0c007819 */ /* 0x004fe200000006ff */
[----:B------:R-:W-:Y:S02]  /*1b80*/  UISETP.GE.U32.AND UP0, UPT, UR47, 0x7f, UPT ;  /* 0x0000007f2f00788c */ /* 0x000fe4000bf06070 */
[----:B------:R-:W-:Y:S01]  /*1b90*/  ULEA UR11, UR20, UR46, 0x7 ;  /* 0x0000002e140b7291 */ /* 0x000fe2000f8e38ff */
[----:B------:R-:W-:-:S04]  /*1ba0*/  UMOV UR7, URZ ;  /* 0x000000ff00077c82 */ /* 0x000fc80008000000 */
[----:B------:R1:W2:Y:S01]  /*1bb0*/  SYNCS.PHASECHK.TRANS64.TRYWAIT P0, [UR4+0x20], R0 ;  /* 0x00002000ff0075a7 */ /* 0x0002a20008001104 */
[----:B------:R-:W-:-:S04]  /*1bc0*/  ULEA.HI UR4, UR16, UR16, URZ, 0x1 ;  /* 0x0000001010047291 */ /* 0x000fc8000f8f08ff */
[----:B------:R-:W-:-:S04]  /*1bd0*/  USHF.L.U32 UR4, UR4, 0x7, URZ ;  /* 0x0000000704047899 */ /* 0x000fc800080006ff */
[----:B------:R-:W-:-:S04]  /*1be0*/  ULOP3.LUT UR35, UR4, 0xffffff00, URZ, 0xc0, !UPT ;  /* 0xffffff0004237892 */ /* 0x000fc8000f8ec0ff */
[----:B------:R-:W-:Y:S01]  /*1bf0*/  UIADD3 UR35, UPT, UPT, UR45, UR35, URZ ;  /* 0x000000232d237290 */ /* 0x000fe2000fffe0ff */
[----:B------:R-:W-:Y:S11]  /*1c00*/  BRA.U !UP0, `(.L_x_25) ;  /* 0x0000000108c87547 */ /* 0x000ff6000b800000 */
[----:B------:R-:W-:Y:S01]  /*1c10*/  UMOV UR16, UR43 ;  /* 0x0000002b00107c82 */ /* 0x000fe20008000000 */
[----:B------:R-:W-:Y:S01]  /*1c20*/  UMOV UR4, UR6 ;  /* 0x0000000600047c82 */ /* 0x000fe20008000000 */
[----:B------:R-:W-:-:S05]  /*1c30*/  UMOV UR34, URZ ;  /* 0x000000ff00227c82 */ /* 0x000fca0008000000 */
.L_x_31:
[----:B------:R-:W-:Y:S01]  /*1c40*/  ULEA UR33, UR4, UR13, 0x3 ;  /* 0x0000000d04217291 */ /* 0x000fe2000f8e18ff */
[----:B------:R-:W-:Y:S01]  /*1c50*/  @P3 MOV R2, 0xc000 ;  /* 0x0000c00000023802 */ /* 0x000fe20000000f00 */
[----:B--234-:R-:W-:Y:S10]  /*1c60*/  @P0 BRA `(.L_x_26) ;  /* 0x00000000000c0947 */ /* 0x01cff40003800000 */
[----:B------:R-:W-:-:S04]  /*1c70*/  SHF.L.U32 R3, R12, 0x1f, RZ ;  /* 0x0000001f0c037819 */ /* 0x000fc800000006ff */
[----:B------:R-:W2:Y:S02]  /*1c80*/  SYNCS.PHASECHK.TRANS64.TRYWAIT P0, [UR33+0x20], R3 ;  /* 0x00002003ff0075a7 */ /* 0x000ea40008001121 */
[----:B--2---:R-:W-:Y:S05]  /*1c90*/  @!P0 BRA `(.L_x_27) ;  /* 0x0000007c00ac8947 */ /* 0x004fea0003800000 */
.L_x_26:
[----:B------:R2:W-:Y:S01]  /*1ca0*/  @P3 SYNCS.ARRIVE.TRANS64 RZ, [UR33], R2 ;  /* 0x00000002ffff39a7 */ /* 0x0005e20008000021 */
[----:B------:R-:W-:Y:S02]  /*1cb0*/  ULOP3.LUT UR5, UR21, 0x2, URZ, 0xfc, !UPT ;  /* 0x0000000215057892 */ /* 0x000fe4000f8efcff */
[----:B------:R-:W-:Y:S02]  /*1cc0*/  UIADD3 UR16, UPT, UPT, UR16, 0x1, URZ ;  /* 0x0000000110107890 */ /* 0x000fe4000fffe0ff */
[----:B------:R-:W-:Y:S02]  /*1cd0*/  UISETP.NE.AND UP0, UPT, UR5, 0x2, UPT ;  /* 0x000000020500788c */ /* 0x000fe4000bf05270 */
[----:B------:R-:W-:-:S07]  /*1ce0*/  UISETP.NE.AND UP2, UPT, UR16, 0x1, UPT ;  /* 0x000000011000788c */ /* 0x000fce000bf45270 */
[----:B------:R-:W-:Y:S05]  /*1cf0*/  BRA.U UP0, `(.L_x_28) ;  /* 0x0000000100047547 */ /* 0x000fea000b800000 */
[----:B------:R-:W-:Y:S05]  /*1d00*/  BPT.TRAP 0x1 ;  /* 0x000000040000795c */ /* 0x000fea0000300000 */
.L_x_28:
[----:B------:R-:W-:Y:S04]  /*1d10*/  BSSY.RECONVERGENT B0, `(.L_x_29) ;  /* 0x0000003000007945 */ /* 0x000fe80003800200 */
[----:B------:R-:W-:Y:S05]  /*1d20*/  @!P2 BRA `(.L_x_30) ;  /* 0x000000000004a947 */ /* 0x000fea0003800000 */
[----:B------:R-:W-:Y:S05]  /*1d30*/  BPT.TRAP 0x1 ;  /* 0x000000040000795c */ /* 0x000fea0000300000 */
.L_x_30:
[----:B------:R-:W-:Y:S05]  /*1d40*/  BSYNC.RECONVERGENT B0 ;  /* 0x0000000000007941 */ /* 0x000fea0003800200 */
.L_x_29:
[----:B------:R-:W-:Y:S02]  /*1d50*/  UIADD3 UR5, UPT, UPT, UR4, 0x1, URZ ;  /* 0x0000000104057890 */ /* 0x000fe4000fffe0ff */
[----:B------:R-:W-:Y:S02]  /*1d60*/  USHF.L.U32 UR8, UR4, 0xd, URZ ;  /* 0x0000000d04087899 */ /* 0x000fe400080006ff */
[----:B------:R-:W-:Y:S02]  /*1d70*/  UISETP.NE.AND UP0, UPT, UR5, 0x4, UPT ;  /* 0x000000040500788c */ /* 0x000fe4000bf05270 */
[----:B------:R-:W-:Y:S02]  /*1d80*/  ULOP3.LUT UR32, UR8, UR28, URZ, 0xfc, !UPT ;  /* 0x0000001c08207292 */ /* 0x000fe4000f8efcff */
[----:B------:R-:W-:Y:S02]  /*1d90*/  USEL UR7, URZ, 0x1, UP0 ;  /* 0x00000001ff077887 */ /* 0x000fe40008000000 */
[----:B------:R-:W-:-:S02]  /*1da0*/  USEL UR6, UR5, URZ, UP0 ;  /* 0x000000ff05067287 */ /* 0x000fc40008000000 */
[----:B------:R-:W-:Y:S02]  /*1db0*/  UIADD3 UR14, UP1, UPT, UR26, 0x80, URZ ;  /* 0x000000801a0e7890 */ /* 0x000fe4000ff3e0ff */
[----:B------:R-:W-:Y:S01]  /*1dc0*/  ULEA UR5, UR6, UR13, 0x3 ;  /* 0x0000000d06057291 */ /* 0x000fe2000f8e18ff */
[----:B------:R-:W-:Y:S01]  /*1dd0*/  LOP3.LUT R12, R12, UR7, RZ, 0x3c, !PT ;  /* 0x000000070c0c7c12 */ /* 0x000fe2000f8e3cff */
[----:B------:R-:W-:Y:S02]  /*1de0*/  ULEA UR32, UR32, UR13, 0x1 ;  /* 0x0000000d20207291 */ /* 0x000fe4000f8e08ff */
[----:B------:R-:W-:Y:S01]  /*1df0*/  UIADD3 UR4, UP0, UPT, UR26, 0x180, URZ ;  /* 0x000001801a047890 */ /* 0x000fe2000ff1e0ff */
[----:B-1----:R-:W-:Y:S01]  /*1e00*/  SHF.L.U32 R0, R12, 0x1f, RZ ;  /* 0x0000001f0c007819 */ /* 0x002fe200000006ff */
[----:B------:R-:W-:Y:S02]  /*1e10*/  ULOP3.LUT UR33, UR33, 0xfefffff8, URZ, 0xc0, !UPT ;  /* 0xfefffff821217892 */ /* 0x000fe4000f8ec0ff */
[----:B------:R-:W-:Y:S01]  /*1e20*/  UIADD3.X UR15, UPT, UPT, URZ, UR27, URZ, UP1, !UPT ;  /* 0x0000001bff0f7290 */ /* 0x000fe20008ffe4ff */
[----:B------:R3:W4:Y:S01]  /*1e30*/  SYNCS.PHASECHK.TRANS64.TRYWAIT P0, [UR5+0x20], R0 ;  /* 0x00002000ff0075a7 */ /* 0x0007220008001105 */
[----:B------:R-:W-:-:S02]  /*1e40*/  UIADD3 UR32, UPT, UPT, UR32, 0x8400, URZ ;  /* 0x0000840020207890 */ /* 0x000fc4000fffe0ff */
[----:B------:R-:W-:Y:S02]  /*1e50*/  UPRMT UR7, URZ, 0x5410, UR24 ;  /* 0x00005410ff077896 */ /* 0x000fe40008000018 */
[----:B------:R-:W-:Y:S02]  /*1e60*/  UIADD3 UR8, UPT, UPT, UR13, 0x18400, UR8 ;  /* 0x000184000d087890 */ /* 0x000fe4000fffe008 */
[----:B------:R-:W-:Y:S01]  /*1e70*/  UIADD3.X UR5, UPT, UPT, URZ, UR27, URZ, UP0, !UPT ;  /* 0x0000001bff057290 */ /* 0x000fe200087fe4ff */
[----:B------:R-:W-:Y:S01]  /*1e80*/  UMOV UR18, 0x0 ;  /* 0x0000000000127882 */ /* 0x000fe20000000000 */
[----:B------:R-:W-:Y:S01]  /*1e90*/  UMOV UR19, 0x10000000 ;  /* 0x1000000000137882 */ /* 0x000fe20000000000 */
[----:B------:R-:W-:Y:S01]  /*1ea0*/  UMOV UR10, UR34 ;  /* 0x00000022000a7c82 */ /* 0x000fe20008000000 */
[----:B------:R-:W-:Y:S01]  /*1eb0*/  UMOV UR12, UR36 ;  /* 0x00000024000c7c82 */ /* 0x000fe20008000000 */
[----:B------:R-:W-:Y:S01]  /*1ec0*/  UMOV UR9, UR33 ;  /* 0x0000002100097c82 */ /* 0x000fe20008000000 */
[----:B------:R1:W-:Y:S03]  /*1ed0*/  UTMALDG.3D.MULTICAST.2CTA [UR32], [UR14], UR7, desc[UR18] ;  /* 0x000012200e0073b4 */ /* 0x0003e60008211807 */
[----:B------:R2:W-:Y:S01]  /*1ee0*/  UTMALDG.3D.2CTA [UR8], [UR4], desc[UR18] ;  /* 0x00001208040075b4 */ /* 0x0005e20008211000 */
[----:B-1----:R-:W-:Y:S01]  /*1ef0*/  UIADD3 UR34, UPT, UPT, UR34, 0x40, URZ ;  /* 0x0000004022227890 */ /* 0x002fe2000fffe0ff */
[----:B------:R-:W-:Y:S01]  /*1f00*/  UMOV UR7, UR29 ;  /* 0x0000001d00077c82 */ /* 0x000fe20008000000 */
[----:B--2---:R-:W-:Y:S01]  /*1f10*/  UMOV UR4, UR6 ;  /* 0x0000000600047c82 */ /* 0x004fe20008000000 */
[----:B------:R-:W-:Y:S09]  /*1f20*/  BRA.U UP2, `(.L_x_31) ;  /* 0xfffffffd02447547 */ /* 0x000ff2000b83ffff */
.L_x_25:
[----:B------:R-:W-:Y:S01]  /*1f30*/  ULEA UR4, UR6, UR13, 0x3 ;  /* 0x0000000d06047291 */ /* 0x000fe2000f8e18ff */
[----:B-1-3--:R-:W-:Y:S01]  /*1f40*/  SHF.L.U32 R0, R12, 0x1f, RZ ;  /* 0x0000001f0c007819 */ /* 0x00afe200000006ff */
[----:B------:R-:W-:Y:S01]  /*1f50*/  @!P1 SYNCS.ARRIVE.TRANS64.A1T0 RZ, [UR13+0x88], RZ ;  /* 0x000088ffffff99a7 */ /* 0x000fe2000810000d */
[----:B------:R-:W-:-:S06]  /*1f60*/  UISETP.GT.AND UP0, UPT, UR41, UR40, UPT ;  /* 0x000000282900728c */ /* 0x000fcc000bf04270 */
[----:B--2-4-:R1:W2:Y:S03]  /*1f70*/  SYNCS.PHASECHK.TRANS64.TRYWAIT P0, [UR4+0x20], R0 ;  /* 0x00002000ff0075a7 */ /* 0x0142a60008001104 */
[----:B------:R-:W-:Y:S05]  /*1f80*/  BRA.U !UP0, `(.L_x_32) ;  /* 0x0000000108c07547 */ /* 0x000fea000b800000 */
[----:B------:R-:W-:Y:S01]  /*1f90*/  UIADD3 UR25, UPT, UPT, UR44, UR7, URZ ;  /* 0x000000072c197290 */ /* 0x000fe2000fffe0ff */
[----:B------:R-:W-:-:S11]  /*1fa0*/  UMOV UR4, UR6 ;  /* 0x0000000600047c82 */ /* 0x000fd60008000000 */
.L_x_38:
[----:B------:R-:W-:Y:S01]  /*1fb0*/  ULEA UR17, UR4, UR13, 0x3 ;  /* 0x0000000d04117291 */ /* 0x000fe2000f8e18ff */
[----:B--2---:R-:W-:Y:S01]  /*1fc0*/  @P3 MOV R2, 0xc000 ;  /* 0x0000c00000023802 */ /* 0x004fe20000000f00 */
[----:B--2-4-:R-:W-:Y:S10]  /*1fd0*/  @P0 BRA `(.L_x_33) ;  /* 0x00000000000c0947 */ /* 0x014ff40003800000 */
[----:B------:R-:W-:-:S04]  /*1fe0*/  SHF.L.U32 R3, R12, 0x1f, RZ ;  /* 0x0000001f0c037819 */ /* 0x000fc800000006ff */
[----:B------:R-:W2:Y:S02]  /*1ff0*/  SYNCS.PHASECHK.TRANS64.TRYWAIT P0, [UR17+0x20], R3 ;  /* 0x00002003ff0075a7 */ /* 0x000ea40008001111 */
[----:B--2---:R-:W-:Y:S05]  /*2000*/  @!P0 BRA `(.L_x_34) ;  /* 0x0000007800e88947 */ /* 0x004fea0003800000 */
.L_x_33:
[----:B------:R2:W-:Y:S01]  /*2010*/  @P3 SYNCS.ARRIVE.TRANS64 RZ, [UR17], R2 ;  /* 0x00000002ffff39a7 */ /* 0x0005e20008000011 */
[----:B------:R-:W-:-:S04]  /*2020*/  ULOP3.LUT UR5, UR21, 0x2, URZ, 0xfc, !UPT ;  /* 0x0000000215057892 */ /* 0x000fc8000f8efcff */
[----:B------:R-:W-:-:S09]  /*2030*/  UISETP.NE.AND UP0, UPT, UR5, 0x2, UPT ;  /* 0x000000020500788c */ /* 0x000fd2000bf05270 */
[----:B------:R-:W-:Y:S05]  /*2040*/  BRA.U UP0, `(.L_x_35) ;  /* 0x0000000100047547 */ /* 0x000fea000b800000 */
[----:B------:R-:W-:Y:S05]  /*2050*/  BPT.TRAP 0x1 ;  /* 0x000000040000795c */ /* 0x000fea0000300000 */
.L_x_35:
[----:B------:R-:W-:Y:S04]  /*2060*/  BSSY.RECONVERGENT B0, `(.L_x_36) ;  /* 0x0000003000007945 */ /* 0x000fe80003800200 */
[----:B------:R-:W-:Y:S05]  /*2070*/  @!P2 BRA `(.L_x_37) ;  /* 0x000000000004a947 */ /* 0x000fea0003800000 */
[----:B------:R-:W-:Y:S05]  /*2080*/  BPT.TRAP 0x1 ;  /* 0x000000040000795c */ /* 0x000fea0000300000 */
.L_x_37:
[----:B------:R-:W-:Y:S05]  /*2090*/  BSYNC.RECONVERGENT B0 ;  /* 0x0000000000007941 */ /* 0x000fea0003800200 */
.L_x_36:
[----:B------:R-:W-:Y:S02]  /*20a0*/  UIADD3 UR5, UPT, UPT, UR4, 0x1, URZ ;  /* 0x0000000104057890 */ /* 0x000fe4000fffe0ff */
[----:B------:R-:W-:Y:S02]  /*20b0*/  UIADD3 UR14, UP1, UPT, UR26, 0x80, URZ ;  /* 0x000000801a0e7890 */ /* 0x000fe4000ff3e0ff */
[----:B------:R-:W-:Y:S02]  /*20c0*/  UISETP.NE.AND UP0, UPT, UR5, 0x4, UPT ;  /* 0x000000040500788c */ /* 0x000fe4000bf05270 */
[----:B------:R-:W-:Y:S02]  /*20d0*/  ULEA UR16, UR4, UR30, 0xe ;  /* 0x0000001e04107291 */ /* 0x000fe4000f8e70ff */
[----:B------:R-:W-:Y:S02]  /*20e0*/  USEL UR8, URZ, 0x1, UP0 ;  /* 0x00000001ff087887 */ /* 0x000fe40008000000 */
[----:B------:R-:W-:-:S02]  /*20f0*/  USEL UR6, UR5, URZ, UP0 ;  /* 0x000000ff05067287 */ /* 0x000fc40008000000 */
[----:B------:R-:W-:Y:S02]  /*2100*/  UIADD3 UR22, UP0, UPT, UR26, 0x180, URZ ;  /* 0x000001801a167890 */ /* 0x000fe4000ff1e0ff */
[----:B------:R-:W-:Y:S01]  /*2110*/  LOP3.LUT R12, R12, UR8, RZ, 0x3c, !PT ;  /* 0x000000080c0c7c12 */ /* 0x000fe2000f8e3cff */
[----:B------:R-:W-:Y:S02]  /*2120*/  ULEA UR8, UR4, UR13, 0xd ;  /* 0x0000000d04087291 */ /* 0x000fe4000f8e68ff */
[----:B------:R-:W-:Y:S01]  /*2130*/  ULEA UR5, UR6, UR13, 0x3 ;  /* 0x0000000d06057291 */ /* 0x000fe2000f8e18ff */
[----:B-1----:R-:W-:Y:S01]  /*2140*/  SHF.L.U32 R0, R12, 0x1f, RZ ;  /* 0x0000001f0c007819 */ /* 0x002fe200000006ff */
[----:B------:R-:W-:Y:S02]  /*2150*/  USHF.L.U32 UR18, UR7, 0x6, URZ ;  /* 0x0000000607127899 */ /* 0x000fe400080006ff */
[----:B------:R-:W-:Y:S02]  /*2160*/  ULOP3.LUT UR17, UR17, 0xfefffff8, URZ, 0xc0, !UPT ;  /* 0xfefffff811117892 */ /* 0x000fe4000f8ec0ff */
[----:B------:R-:W-:-:S02]  /*2170*/  UIADD3.X UR15, UPT, UPT, URZ, UR27, URZ, UP1, !UPT ;  /* 0x0000001bff0f7290 */ /* 0x000fc40008ffe4ff */
[----:B------:R-:W-:Y:S01]  /*2180*/  UPRMT UR4, URZ, 0x5410, UR24 ;  /* 0x00005410ff047896 */ /* 0x000fe20008000018 */
[----:B------:R3:W4:Y:S01]  /*2190*/  SYNCS.PHASECHK.TRANS64.TRYWAIT P0, [UR5+0x20], R0 ;  /* 0x00002000ff0075a7 */ /* 0x0007220008001105 */
[----:B------:R-:W-:Y:S02]  /*21a0*/  UIADD3 UR8, UPT, UPT, UR8, 0x18400, URZ ;  /* 0x0001840008087890 */ /* 0x000fe4000fffe0ff */
[----:B------:R-:W-:Y:S01]  /*21b0*/  UIADD3.X UR23, UPT, UPT, URZ, UR27, URZ, UP0, !UPT ;  /* 0x0000001bff177290 */ /* 0x000fe200087fe4ff */
[----:B------:R-:W-:Y:S01]  /*21c0*/  UMOV UR32, 0x0 ;  /* 0x0000000000207882 */ /* 0x000fe20000000000 */
[----:B------:R-:W-:Y:S01]  /*21d0*/  UMOV UR33, 0x10000000 ;  /* 0x1000000000217882 */ /* 0x000fe20000000000 */
[----:B------:R-:W-:Y:S01]  /*21e0*/  UMOV UR19, UR35 ;  /* 0x0000002300137c82 */ /* 0x000fe20008000000 */
[----:B------:R-:W-:Y:S01]  /*21f0*/  UMOV UR20, UR36 ;  /* 0x0000002400147c82 */ /* 0x000fe20008000000 */
[----:B------:R-:W-:Y:S01]  /*2200*/  UMOV UR12, UR36 ;  /* 0x00000024000c7c82 */ /* 0x000fe20008000000 */
[----:B------:R-:W-:Y:S01]  /*2210*/  UMOV UR9, UR17 ;  /* 0x0000001100097c82 */ /* 0x000fe20008000000 */
[----:B------:R-:W-:Y:S01]  /*2220*/  UMOV UR10, UR18 ;  /* 0x00000012000a7c82 */ /* 0x000fe20008000000 */
[----:B------:R1:W-:Y:S01]  /*2230*/  UTMALDG.3D.MULTICAST.2CTA [UR16], [UR14], UR4, desc[UR32] ;  /* 0x000020100e0073b4 */ /* 0x0003e20008211804 */
[----:B------:R-:W-:-:S04]  /*2240*/  UIADD3 UR7, UPT, UPT, UR7, 0x1, URZ ;  /* 0x0000000107077890 */ /* 0x000fc8000fffe0ff */
[----:B------:R-:W-:Y:S01]  /*2250*/  UISETP.NE.AND UP0, UPT, UR7, UR25, UPT ;  /* 0x000000190700728c */ /* 0x000fe2000bf05270 */
[----:B------:R3:W-:Y:S01]  /*2260*/  UTMALDG.3D.2CTA [UR8], [UR22], desc[UR32] ;  /* 0x00002008160075b4 */ /* 0x0007e20008211000 */
[----:B-1----:R-:W-:-:S07]  /*2270*/  UMOV UR4, UR6 ;  /* 0x0000000600047c82 */ /* 0x002fce0008000000 */
[----:B---3--:R-:W-:Y:S05]  /*2280*/  BRA.U UP0, `(.L_x_38) ;  /* 0xfffffffd00487547 */ /* 0x008fea000b83ffff */
.L_x_32:
[C---:B------:R-:W-:Y:S01]  /*2290*/  LEA R3, R11.reuse, UR13, 0x3 ;  /* 0x0000000d0b037c11 */ /* 0x040fe2000f8e18ff */
[----:B------:R-:W-:Y:S01]  /*22a0*/  NOP ;  /* 0x0000000000007918 */ /* 0x000fe20000000000 */
[----:B-1----:R-:W-:Y:S02]  /*22b0*/  SHF.L.U32 R0, R10, 0x1f, RZ ;  /* 0x0000001f0a007819 */ /* 0x002fe400000006ff */
[----:B------:R-:W-:Y:S02]  /*22c0*/  LEA R5, R11, UR13, 0x4 ;  /* 0x0000000d0b057c11 */ /* 0x000fe4000f8e20ff */
[----:B--2-4-:R-:W1:Y:S02]  /*22d0*/  SYNCS.PHASECHK.TRANS64.TRYWAIT P0, [R3+URZ+0x90], R0 ;  /* 0x00009000030075a7 */ /* 0x014e6400080011ff */
[----:B-1----:R-:W-:Y:S05]  /*22e0*/  @!P0 BRA `(.L_x_39) ;  /* 0x0000007800488947 */ /* 0x002fea0003800000 */
.L_x_152:
[----:B------:R-:W2:Y:S01]  /*22f0*/  LDS.128 R4, [R5+0x120] ;  /* 0x0001200005047984 */ /* 0x000ea20000000c00 */
[----:B------:R-:W-:Y:S01]  /*2300*/  UISETP.GE.AND UP0, UPT, UR42, 0x1, UPT ;  /* 0x000000012a00788c */ /* 0x000fe2000bf06270 */
[----:B------:R-:W-:Y:S01]  /*2310*/  @!PT LDS RZ, [RZ] ;  /* 0x00000000fffff984 */ /* 0x000fe20000000800 */
[----:B------:R-:W-:Y:S01]  /*2320*/  @!PT LDS RZ, [RZ] ;  /* 0x00000000fffff984 */ /* 0x000fe20000000800 */
[----:B------:R-:W-:Y:S01]  /*2330*/  @!PT LDS RZ, [RZ] ;  /* 0x00000000fffff984 */ /* 0x000fe20000000800 */
[----:B------:R-:W-:Y:S01]  /*2340*/  @!PT LDS RZ, [RZ] ;  /* 0x00000000fffff984 */ /* 0x000fe20000000800 */
[----:B------:R3:W-:Y:S06]  /*2350*/  MEMBAR.ALL.CTA ;  /* 0x0000000000007992 */ /* 0x0007ec0000008000 */
[----:B---3--:R-:W3:Y:S01]  /*2360*/  FENCE.VIEW.ASYNC.S ;  /* 0x00000000000073c6 */ /* 0x008ee20000000000 */
[----:B--2---:R-:W-:-:S13]  /*2370*/  LOP3.LUT P0, RZ, R6, 0x1, RZ, 0xc0, !PT ;  /* 0x0000000106ff7812 */ /* 0x004fda000780c0ff */
[----:B---3--:R-:W-:Y:S01]  /*2380*/  VOTEU.ANY UP1, P0 ;  /* 0x0000000000ff7886 */ /* 0x008fe20000020100 */
[----:B------:R-:W-:-:S13]  /*2390*/  PLOP3.LUT P0, PT, PT, PT, UP1, 0x80, 0x8 ;  /* 0x000000000008781c */ /* 0x000fda0003f0f018 */
[----:B-1----:R-:W-:Y:S02]  /*23a0*/  @P0 LOP3.LUT R0, R5, 0xffff, RZ, 0xc0, !PT ;  /* 0x0000ffff05000812 */ /* 0x002fe400078ec0ff */
[----:B------:R-:W-:Y:S02]  /*23b0*/  @P0 MOV R2, R4 ;  /* 0x0000000400020202 */ /* 0x000fe40000000f00 */
[----:B------:R-:W-:Y:S01]  /*23c0*/  @P0 R2UR UR5, R0 ;  /* 0x00000000000502ca */ /* 0x000fe200000e0000 */
[----:B------:R-:W-:Y:S01]  /*23d0*/  VIADD R0, R3, 0xa0 ;  /* 0x000000a003007836 */ /* 0x000fe20000000000 */
[----:B------:R-:W-:Y:S02]  /*23e0*/  @P0 SHF.R.U32.HI R4, RZ, 0x10, R5 ;  /* 0x00000010ff040819 */ /* 0x000fe40000011605 */
[----:B------:R-:W-:Y:S02]  /*23f0*/  @P0 R2UR UR7, R2 ;  /* 0x00000000020702ca */ /* 0x000fe400000e0000 */
[----:B------:R-:W-:-:S02]  /*2400*/  PRMT R0, RZ, 0x654, R0 ;  /* 0x00000654ff007816 */ /* 0x000fc40000000000 */
[----:B------:R-:W-:Y:S02]  /*2410*/  @P0 R2UR UR4, R4 ;  /* 0x00000000040402ca */ /* 0x000fe400000e0000 */
[----:B------:R1:W-:Y:S03]  /*2420*/  SYNCS.ARRIVE.TRANS64.RED.A1T0 RZ, [R0+URZ], RZ ;  /* 0x000000ff00ff79a7 */ /* 0x0003e600081004ff */
[----:B------:R-:W-:-:S04]  /*2430*/  @UP1 UMOV UR31, UR5 ;  /* 0x00000005001f1c82 */ /* 0x000fc80008000000 */
[----:B------:R-:W-:-:S04]  /*2440*/  @UP1 UMOV UR37, UR7 ;  /* 0x0000000700251c82 */ /* 0x000fc80008000000 */
[----:B------:R-:W-:Y:S01]  /*2450*/  @UP1 UMOV UR36, UR4 ;  /* 0x0000000400241c82 */ /* 0x000fe20008000000 */
[----:B------:R-:W-:Y:S05]  /*2460*/  BRA.U !UP0, `(.L_x_40) ;  /* 0x0000000108d47547 */ /* 0x000fea000b800000 */
[----:B------:R-:W2:Y:S01]  /*2470*/  LDCU.128 UR16, c[0x0][0xb10] ;  /* 0x00016200ff1077ac */ /* 0x000ea20008000c00 */
[----:B------:R-:W3:Y:S01]  /*2480*/  LDCU UR12, c[0x0][0xb20] ;  /* 0x00016400ff0c77ac */ /* 0x000ee20008000800 */
[----:B------:R-:W4:Y:S01]  /*2490*/  LDCU UR20, c[0x0][0xb0c] ;  /* 0x00016180ff1477ac */ /* 0x000f220008000800 */
[----:B------:R-:W1:Y:S01]  /*24a0*/  LDCU.64 UR8, c[0x0][0xb28] ;  /* 0x00016500ff0877ac */ /* 0x000e620008000a00 */
[----:B------:R-:W-:Y:S02]  /*24b0*/  UISETP.NE.AND UP3, UPT, UR42, 0x1, UPT ;  /* 0x000000012a00788c */ /* 0x000fe4000bf65270 */
[----:B--2---:R-:W-:Y:S02]  /*24c0*/  UIMAD.WIDE.U32 UR10, UR38, UR19, URZ ;  /* 0x00000013260a72a5 */ /* 0x004fe4000f8e00ff */
[----:B------:R-:W-:Y:S02]  /*24d0*/  UIMAD.WIDE.U32 UR4, UR39, UR16, URZ ;  /* 0x00000010270472a5 */ /* 0x000fe4000f8e00ff */
[----:B------:R-:W-:-:S02]  /*24e0*/  UISETP.NE.AND UP0, UPT, UR18, 0x1, UPT ;  /* 0x000000011200788c */ /* 0x000fc4000bf05270 */
[----:B------:R-:W-:Y:S01]  /*24f0*/  UIMAD.WIDE.U32 UR22, UR31, UR19, URZ ;  /* 0x000000131f1672a5 */ /* 0x000fe2000f8e00ff */
[----:B------:R-:W-:Y:S02]  /*2500*/  UMOV UR10, UR11 ;  /* 0x0000000b000a7c82 */ /* 0x000fe40008000000 */
[----:B------:R-:W-:Y:S01]  /*2510*/  UMOV UR4, UR5 ;  /* 0x0000000500047c82 */ /* 0x000fe20008000000 */
[----:B---3--:R-:W-:Y:S02]  /*2520*/  USHF.R.U32.HI UR10, URZ, UR12, UR10 ;  /* 0x0000000cff0a7299 */ /* 0x008fe4000801160a */
[----:B----4-:R-:W-:Y:S02]  /*2530*/  UISETP.NE.AND UP2, UPT, UR20, 0x1, UPT ;  /* 0x000000011400788c */ /* 0x010fe4000bf45270 */
[----:B------:R-:W-:Y:S02]  /*2540*/  USHF.R.U32.HI UR4, URZ, UR17, UR4 ;  /* 0x00000011ff047299 */ /* 0x000fe40008011604 */
[----:B------:R-:W-:-:S02]  /*2550*/  USEL UR5, UR38, UR10, !UP0 ;  /* 0x0000000a26057287 */ /* 0x000fc4000c000000 */
[----:B------:R-:W-:Y:S02]  /*2560*/  USEL UR7, UR39, UR4, !UP2 ;  /* 0x0000000427077287 */ /* 0x000fe4000d000000 */
[----:B-1----:R-:W-:Y:S01]  /*2570*/  UIMAD.WIDE.U32 UR10, UR5, UR8, URZ ;  /* 0x00000008050a72a5 */ /* 0x002fe2000f8e00ff */
[----:B------:R-:W-:Y:S01]  /*2580*/  UMOV UR4, UR23 ;  /* 0x0000001700047c82 */ /* 0x000fe20008000000 */
[----:B------:R-:W-:Y:S02]  /*2590*/  UIMAD.WIDE.U32 UR14, UR37, UR16, URZ ;  /* 0x00000010250e72a5 */ /* 0x000fe4000f8e00ff */
[----:B------:R-:W-:-:S03]  /*25a0*/  UIMAD.WIDE.U32 UR22, UR7, UR8, URZ ;  /* 0x00000008071672a5 */ /* 0x000fc6000f8e00ff */
[----:B------:R-:W-:Y:S01]  /*25b0*/  UMOV UR10, UR11 ;  /* 0x0000000b000a7c82 */ /* 0x000fe20008000000 */
[----:B------:R-:W-:Y:S02]  /*25c0*/  USHF.R.U32.HI UR4, URZ, UR12, UR4 ;  /* 0x0000000cff047299 */ /* 0x000fe40008011604 */
[----:B------:R-:W-:Y:S01]  /*25d0*/  @UP3 USHF.R.U32.HI UR5, URZ, UR9, UR10 ;  /* 0x00000009ff053299 */ /* 0x000fe2000801160a */
[----:B------:R-:W-:Y:S01]  /*25e0*/  UMOV UR14, UR15 ;  /* 0x0000000f000e7c82 */ /* 0x000fe20008000000 */
[----:B------:R-:W-:Y:S01]  /*25f0*/  UMOV UR22, UR23 ;  /* 0x0000001700167c82 */ /* 0x000fe20008000000 */
[----:B------:R-:W-:Y:S02]  /*2600*/  USHF.R.U32.HI UR17, URZ, UR17, UR14 ;  /* 0x00000011ff117299 */ /* 0x000fe4000801160e */
[----:B------:R-:W-:Y:S02]  /*2610*/  USEL UR4, UR31, UR4, !UP0 ;  /* 0x000000041f047287 */ /* 0x000fe4000c000000 */
[----:B------:R-:W-:-:S02]  /*2620*/  @UP3 USHF.R.U32.HI UR7, URZ, UR9, UR22 ;  /* 0x00000009ff073299 */ /* 0x000fc40008011616 */
[----:B------:R-:W-:Y:S02]  /*2630*/  UIMAD UR10, UR42, UR5, URZ ;  /* 0x000000052a0a72a4 */ /* 0x000fe4000f8e02ff */
[----:B------:R-:W-:Y:S02]  /*2640*/  USEL UR5, UR37, UR17, !UP2 ;  /* 0x0000001125057287 */ /* 0x000fe4000d000000 */
[----:B------:R-:W-:Y:S02]  /*2650*/  UIMAD UR12, UR42, UR7, URZ ;  /* 0x000000072a0c72a4 */ /* 0x000fe4000f8e02ff */
[----:B------:R-:W-:Y:S02]  /*2660*/  UISETP.GE.AND UP0, UPT, UR4, UR10, UPT ;  /* 0x0000000a0400728c */ /* 0x000fe4000bf06270 */
[----:B------:R-:W-:Y:S02]  /*2670*/  UIMAD.WIDE.U32 UR10, UR4, UR8, URZ ;  /* 0x00000008040a72a5 */ /* 0x000fe4000f8e00ff */
[----:B------:R-:W-:-:S02]  /*2680*/  UISETP.GE.OR UP0, UPT, UR5, UR12, UP0 ;  /* 0x0000000c0500728c */ /* 0x000fc40008706670 */
[----:B------:R-:W-:Y:S02]  /*2690*/  UIMAD.WIDE.U32 UR14, UR5, UR8, URZ ;  /* 0x00000008050e72a5 */ /* 0x000fe4000f8e00ff */
[----:B------:R-:W-:Y:S01]  /*26a0*/  UIADD3 UR12, UPT, UPT, -UR5, URZ, URZ ;  /* 0x000000ff050c7290 */ /* 0x000fe2000fffe1ff */
[----:B------:R-:W-:Y:S01]  /*26b0*/  UMOV UR10, UR11 ;  /* 0x0000000b000a7c82 */ /* 0x000fe20008000000 */
[----:B------:R-:W-:Y:S02]  /*26c0*/  UIADD3 UR11, UPT, UPT, -UR4, URZ, URZ ;  /* 0x000000ff040b7290 */ /* 0x000fe4000fffe1ff */
[----:B------:R-:W-:-:S03]  /*26d0*/  USHF.R.U32.HI UR10, URZ, UR9, UR10 ;  /* 0x00000009ff0a7299 */ /* 0x000fc6000801160a */
[----:B------:R-:W-:Y:S01]  /*26e0*/  @!UP0 UMOV UR8, UR15 ;  /* 0x0000000f00088c82 */ /* 0x000fe20008000000 */
[----:B------:R-:W-:Y:S02]  /*26f0*/  UIMAD UR11, UR18, UR11, UR31 ;  /* 0x0000000b120b72a4 */ /* 0x000fe4000f8e021f */
[----:B------:R-:W-:Y:S02]  /*2700*/  USEL UR10, UR4, UR10, !UP3 ;  /* 0x0000000a040a7287 */ /* 0x000fe4000d800000 */
[----:B------:R-:W-:Y:S02]  /*2710*/  @!UP0 USHF.R.U32.HI UR8, URZ, UR9, UR8 ;  /* 0x00000009ff088299 */ /* 0x000fe40008011608 */
[----:B------:R-:W-:Y:S02]  /*2720*/  UIADD3 UR9, UPT, UPT, -UR10, URZ, URZ ;  /* 0x000000ff0a097290 */ /* 0x000fe4000fffe1ff */
[----:B------:R-:W-:Y:S02]  /*2730*/  @!UP0 USEL UR8, UR5, UR8, !UP3 ;  /* 0x0000000805088287 */ /* 0x000fe4000d800000 */
[----:B------:R-:W-:-:S02]  /*2740*/  UIMAD UR9, UR42, UR9, UR4 ;  /* 0x000000092a0972a4 */ /* 0x000fc4000f8e0204 */
[----:B------:R-:W-:Y:S02]  /*2750*/  @!UP0 UIADD3 UR10, UPT, UPT, UR10, -UR8, URZ ;  /* 0x800000080a0a8290 */ /* 0x000fe4000fffe0ff */
[----:B------:R-:W-:Y:S02]  /*2760*/  @!UP0 UIMAD UR8, UR9, UR7, UR8 ;  /* 0x00000007090882a4 */ /* 0x000fe4000f8e0208 */
[----:B------:R-:W-:Y:S02]  /*2770*/  @!UP0 UIMAD UR4, UR42, UR10, UR5 ;  /* 0x0000000a2a0482a4 */ /* 0x000fe4000f8e0205 */
[----:B------:R-:W-:Y:S02]  /*2780*/  UIMAD UR7, UR20, UR12, UR37 ;  /* 0x0000000c140772a4 */ /* 0x000fe4000f8e0225 */
[----:B------:R-:W-:Y:S01]  /*2790*/  UIMAD UR31, UR4, UR18, UR11 ;  /* 0x00000012041f72a4 */ /* 0x000fe2000f8e020b */
[----:B------:R-:W-:Y:S02]  /*27a0*/  @!UP0 UMOV UR5, UR8 ;  /* 0x0000000800058c82 */ /* 0x000fe40008000000 */
[----:B------:R-:W-:-:S12]  /*27b0*/  UIMAD UR37, UR5, UR20, UR7 ;  /* 0x00000014052572a4 */ /* 0x000fd8000f8e0207 */
.L_x_40:
[----:B------:R-:W2:Y:S02]  /*27c0*/  LDCU UR4, c[0x0][0xb30] ;  /* 0x00016600ff0477ac */ /* 0x000ea40008000800 */
[----:B--2---:R-:W-:-:S09]  /*27d0*/  UISETP.NE.AND UP0, UPT, UR4, 0x1, UPT ;  /* 0x000000010400788c */ /* 0x004fd2000bf05270 */
[----:B------:R-:W-:Y:S05]  /*27e0*/  BRA.U UP0, `(.L_x_41) ;  /* 0x0000000100447547 */ /* 0x000fea000b800000 */
[----:B------:R-:W2:Y:S01]  /*27f0*/  LDCU.128 UR16, c[0x0][0xb10] ;  /* 0x00016200ff1077ac */ /* 0x000ea20008000c00 */
[----:B------:R-:W3:Y:S01]  /*2800*/  LDCU UR10, c[0x0][0xb0c] ;  /* 0x00016180ff0a77ac */ /* 0x000ee20008000800 */
[----:B------:R-:W4:Y:S01]  /*2810*/  LDCU UR7, c[0x0][0xb20] ;  /* 0x00016400ff0777ac */ /* 0x000f220008000800 */
[----:B--2---:R-:W-:Y:S02]  /*2820*/  UIMAD.WIDE.U32 UR8, UR37, UR16, URZ ;  /* 0x00000010250872a5 */ /* 0x004fe4000f8e00ff */
[----:B------:R-:W-:Y:S02]  /*2830*/  UIMAD.WIDE.U32 UR4, UR31, UR19, URZ ;  /* 0x000000131f0472a5 */ /* 0x000fe4000f8e00ff */
[----:B---3--:R-:W-:Y:S02]  /*2840*/  UISETP.NE.AND UP2, UPT, UR10, 0x1, UPT ;  /* 0x000000010a00788c */ /* 0x008fe4000bf45270 */
[----:B------:R-:W-:Y:S01]  /*2850*/  UISETP.NE.AND UP0, UPT, UR18, 0x1, UPT ;  /* 0x000000011200788c */ /* 0x000fe2000bf05270 */
[----:B------:R-:W-:-:S02]  /*2860*/  UMOV UR8, UR9 ;  /* 0x0000000900087c82 */ /* 0x000fc40008000000 */
[----:B------:R-:W-:Y:S01]  /*2870*/  UMOV UR4, UR5 ;  /* 0x0000000500047c82 */ /* 0x000fe20008000000 */
[----:B------:R-:W-:Y:S02]  /*2880*/  USHF.R.U32.HI UR17, URZ, UR17, UR8 ;  /* 0x00000011ff117299 */ /* 0x000fe40008011608 */
[----:B----4-:R-:W-:Y:S02]  /*2890*/  USHF.R.U32.HI UR4, URZ, UR7, UR4 ;  /* 0x00000007ff047299 */ /* 0x010fe40008011604 */
[----:B------:R-:W-:Y:S02]  /*28a0*/  USEL UR5, UR37, UR17, !UP2 ;  /* 0x0000001125057287 */ /* 0x000fe4000d000000 */
[----:B------:R-:W-:-:S04]  /*28b0*/  USEL UR4, UR31, UR4, !UP0 ;  /* 0x000000041f047287 */ /* 0x000fc8000c000000 */
[----:B------:R-:W-:Y:S02]  /*28c0*/  UIADD3 UR7, UPT, UPT, UR5, -UR4, URZ ;  /* 0x8000000405077290 */ /* 0x000fe4000fffe0ff */
[----:B------:R-:W-:Y:S02]  /*28d0*/  UIADD3 UR4, UPT, UPT, -UR5, UR4, URZ ;  /* 0x0000000405047290 */ /* 0x000fe4000fffe1ff */
[----:B------:R-:W-:Y:S02]  /*28e0*/  UIMAD UR31, UR7, UR18, UR31 ;  /* 0x00000012071f72a4 */ /* 0x000fe4000f8e021f */
[----:B------:R-:W-:-:S12]  /*28f0*/  UIMAD UR37, UR4, UR10, UR37 ;  /* 0x0000000a042572a4 */ /* 0x000fd8000f8e0225 */
.L_x_41:
[----:B------:R-:W-:Y:S01]  /*2900*/  VIADD R11, R11, 0x1 ;  /* 0x000000010b0b7836 */ /* 0x000fe20000000000 */
[----:B------:R-:W-:Y:S02]  /*2910*/  R2UR UR5, R83 ;  /* 0x00000000530572ca */ /* 0x000fe400000e0000 */
[----:B------:R-:W-:Y:S02]  /*2920*/  R2UR UR4, R82 ;  /* 0x00000000520472ca */ /* 0x000fe400000e0000 */
[C---:B------:R-:W-:Y:S02]  /*2930*/  ISETP.NE.AND P0, PT, R11.reuse, 0x2, PT ;  /* 0x000000020b00780c */ /* 0x040fe40003f05270 */
[----:B------:R-:W-:Y:S02]  /*2940*/  PLOP3.LUT P1, PT, PT, PT, PT, 0x80, 0x8 ;  /* 0x000000000008781c */ /* 0x000fe40003f2f070 */
[----:B------:R-:W-:Y:S02]  /*2950*/  SEL R3, RZ, 0x1, P0 ;  /* 0x00000001ff037807 */ /* 0x000fe40000000000 */
[----:B------:R-:W-:-:S02]  /*2960*/  SEL R11, R11, RZ, P0 ;  /* 0x000000ff0b0b7207 */ /* 0x000fc40000000000 */
[----:B------:R-:W-:Y:S01]  /*2970*/  LOP3.LUT R10, R10, R3, RZ, 0x3c, !PT ;  /* 0x000000030a0a7212 */ /* 0x000fe200078e3cff */
[----:B------:R-:W-:Y:S02]  /*2980*/  UIADD3 UR16, UPT, UPT, UR37, UR5, URZ ;  /* 0x0000000525107290 */ /* 0x000fe4000fffe0ff */
[----:B------:R-:W-:Y:S01]  /*2990*/  UIADD3 UR20, UPT, UPT, UR31, UR4, URZ ;  /* 0x000000041f147290 */ /* 0x000fe2000fffe0ff */
[----:B------:R-:W-:Y:S11]  /*29a0*/  BRA.U UP1, `(.L_x_42) ;  /* 0xfffffff101387547 */ /* 0x000ff6000b83ffff */
[----:B------:R-:W-:Y:S01]  /*29b0*/  UIADD3 UR13, UPT, UPT, UR13, 0x20, URZ ;  /* 0x000000200d0d7890 */ /* 0x000fe2000fffe0ff */
[----:B------:R-:W-:-:S03]  /*29c0*/  SHF.L.U32 R3, R12, 0x1f, RZ ;  /* 0x0000001f0c037819 */ /* 0x000fc600000006ff */
[----:B------:R-:W-:-:S09]  /*29d0*/  ULEA UR4, UR6, UR13, 0x3 ;  /* 0x0000000d06047291 */ /* 0x000fd2000f8e18ff */
[----:B------:R-:W2:Y:S02]  /*29e0*/  SYNCS.PHASECHK.TRANS64.TRYWAIT P0, [UR4], R3 ;  /* 0x00000003ff0075a7 */ /* 0x000ea40008001104 */
[----:B--2---:R-:W-:Y:S05]  /*29f0*/  @!P0 BRA `(.L_x_43) ;  /* 0x0000007000988947 */ /* 0x004fea0003800000 */
.L_x_154:
[----:B------:R-:W-:-:S04]  /*2a00*/  UIADD3 UR4, UPT, UPT, UR6, 0x1, URZ ;  /* 0x0000000106047890 */ /* 0x000fc8000fffe0ff */
[----:B------:R-:W-:-:S04]  /*2a10*/  UISETP.NE.AND UP0, UPT, UR4, 0x4, UPT ;  /* 0x000000040400788c */ /* 0x000fc8000bf05270 */
[----:B------:R-:W-:Y:S02]  /*2a20*/  USEL UR6, URZ, 0x1, UP0 ;  /* 0x00000001ff067887 */ /* 0x000fe40008000000 */
[----:B------:R-:W-:-:S04]  /*2a30*/  USEL UR4, UR4, URZ, UP0 ;  /* 0x000000ff04047287 */ /* 0x000fc80008000000 */
[----:B------:R-:W-:Y:S01]  /*2a40*/  ULEA UR5, UR4, UR13, 0x3 ;  /* 0x0000000d04057291 */ /* 0x000fe2000f8e18ff */
[----:B------:R-:W-:-:S04]  /*2a50*/  LOP3.LUT R2, R12, UR6, RZ, 0x3c, !PT ;  /* 0x000000060c027c12 */ /* 0x000fc8000f8e3cff */
[----:B-1----:R-:W-:-:S04]  /*2a60*/  SHF.L.U32 R3, R2, 0x1f, RZ ;  /* 0x0000001f02037819 */ /* 0x002fc800000006ff */
[----:B------:R-:W1:Y:S02]  /*2a70*/  SYNCS.PHASECHK.TRANS64.TRYWAIT P0, [UR5], R3 ;  /* 0x00000003ff0075a7 */ /* 0x000e640008001105 */
[----:B-1----:R-:W-:Y:S05]  /*2a80*/  @!P0 BRA `(.L_x_44) ;  /* 0x00000070008c8947 */ /* 0x002fea0003800000 */
.L_x_156:
        /* <DEDUP_REMOVED lines=9> */
.L_x_158:
[----:B------:R-:W-:-:S04]  /*2b20*/  UIADD3 UR4, UPT, UPT, UR4, 0x1, URZ ;  /* 0x0000000104047890 */ /* 0x000fc8000fffe0ff */
[----:B------:R-:W-:-:S04]  /*2b30*/  UISETP.NE.AND UP0, UPT, UR4, 0x4, UPT ;  /* 0x000000040400788c */ /* 0x000fc8000bf05270 */
[----:B------:R-:W-:Y:S02]  /*2b40*/  USEL UR5, URZ, 0x1, UP0 ;  /* 0x00000001ff057887 */ /* 0x000fe40008000000 */
[----:B------:R-:W-:-:S04]  /*2b50*/  USEL UR4, UR4, URZ, UP0 ;  /* 0x000000ff04047287 */ /* 0x000fc80008000000 */
[----:B------:R-:W-:Y:S01]  /*2b60*/  ULEA UR4, UR4, UR13, 0x3 ;  /* 0x0000000d04047291 */ /* 0x000fe2000f8e18ff */
[----:B-1----:R-:W-:-:S04]  /*2b70*/  LOP3.LUT R3, R2, UR5, RZ, 0x3c, !PT ;  /* 0x0000000502037c12 */ /* 0x002fc8000f8e3cff */
[----:B------:R-:W-:Y:S01]  /*2b80*/  SHF.L.U32 R3, R3, 0x1f, RZ ;  /* 0x0000001f03037819 */ /* 0x000fe200000006ff */
[----:B------:R-:W-:-:S07]  /*2b90*/  IMAD.U32 R0, RZ, RZ, UR4 ;  /* 0x00000004ff007e24 */ /* 0x000fce000f8e00ff */
.L_x_46:
[----:B-1----:R1:W2:Y:S02]  /*2ba0*/  SYNCS.PHASECHK.TRANS64.TRYWAIT P0, [R0+URZ], R3 ;  /* 0x00000003000075a7 */ /* 0x0022a400080011ff */
[----:B--2---:R-:W-:Y:S05]  /*2bb0*/  @!P0 NANOSLEEP.SYNCS 0x989680 ;  /* 0x009896800000895d */ /* 0x004fea0003900000 */
[----:B------:R-:W2:Y:S02]  /*2bc0*/  @!P0 SYNCS.PHASECHK.TRANS64 P0, [R0+URZ], R3 ;  /* 0x00000003000085a7 */ /* 0x000ea400080010ff */
[----:B--2---:R-:W-:Y:S05]  /*2bd0*/  @P0 EXIT ;  /* 0x000000000000094d */ /* 0x004fea0003800000 */
[----:B------:R-:W-:Y:S05]  /*2be0*/  BRA `(.L_x_46) ;  /* 0xfffffffc00ec7947 */ /* 0x000fea000383ffff */
.L_x_22:
[----:B------:R-:W1:Y:S02]  /*2bf0*/  S2UR UR4, SR_CgaCtaId ;  /* 0x00000000000479c3 */ /* 0x000e640000008800 */
[----:B-1----:R-:W-:-:S04]  /*2c00*/  UISETP.NE.AND UP0, UPT, UR4, URZ, UPT ;  /* 0x000000ff0400728c */ /* 0x002fc8000bf05270 */
[----:B------:R-:W-:-:S09]  /*2c10*/  UISETP.NE.OR UP0, UPT, UR13, 0x1, UP0 ;  /* 0x000000010d00788c */ /* 0x000fd20008705670 */
[----:B------:R-:W-:Y:S05]  /*2c20*/  BRA.U UP0, `(.L_x_47) ;  /* 0x00000005004c7547 */ /* 0x000fea000b800000 */
[----:B------:R-:W1:Y:S01]  /*2c30*/  S2UR UR5, SR_CgaCtaId ;  /* 0x00000000000579c3 */ /* 0x000e620000008800 */
[----:B------:R-:W-:Y:S01]  /*2c40*/  UMOV UR4, 0x400 ;  /* 0x0000040000047882 */ /* 0x000fe20000000000 */
[----:B------:R-:W-:Y:S01]  /*2c50*/  ISETP.GE.U32.AND P2, PT, R3, 0x4, PT ;  /* 0x000000040300780c */ /* 0x000fe20003f46070 */
[----:B------:R-:W-:Y:S01]  /*2c60*/  IMAD.MOV.U32 R12, RZ, RZ, 0x1 ;  /* 0x00000001ff0c7424 */ /* 0x000fe200078e00ff */
[----:B------:R-:W-:Y:S02]  /*2c70*/  CS2R R10, SRZ ;  /* 0x00000000000a7805 */ /* 0x000fe4000001ff00 */
[----:B------:R-:W-:Y:S01]  /*2c80*/  CS2R R8, SRZ ;  /* 0x0000000000087805 */ /* 0x000fe2000001ff00 */
[----:B-1----:R-:W-:-:S03]  /*2c90*/  ULEA UR6, UR5, UR4, 0x18 ;  /* 0x0000000405067291 */ /* 0x002fc6000f8ec0ff */
[----:B------:R-:W-:-:S09]  /*2ca0*/  UMOV UR5, URZ ;  /* 0x000000ff00057c82 */ /* 0x000fd20008000000 */
.L_x_51:
[----:B------:R-:W-:Y:S02]  /*2cb0*/  LEA R0, R8, UR6, 0x3 ;  /* 0x0000000608007c11 */ /* 0x000fe4000f8e18ff */
[----:B------:R-:W-:-:S03]  /*2cc0*/  SHF.L.U32 R5, R9, 0x1f, RZ ;  /* 0x0000001f09057819 */ /* 0x000fc600000006ff */
[----:B------:R-:W-:Y:S01]  /*2cd0*/  VIADD R4, R0, 0x100 ;  /* 0x0000010000047836 */ /* 0x000fe20000000000 */
[----:B------:R-:W1:Y:S02]  /*2ce0*/  SYNCS.PHASECHK.TRANS64.TRYWAIT P0, [R0+URZ+0xf0], R5 ;  /* 0x0000f005000075a7 */ /* 0x000e6400080011ff */
[----:B-1----:R-:W-:Y:S05]  /*2cf0*/  @!P0 BRA `(.L_x_48) ;  /* 0x0000007000208947 */ /* 0x002fea0003800000 */
.L_x_159:
[----:B------:R-:W-:Y:S01]  /*2d00*/  ULEA UR4, UR5, UR6, 0x3 ;  /* 0x0000000605047291 */ /* 0x000fe2000f8e18ff */
[----:B------:R-:W-:Y:S01]  /*2d10*/  PRMT R4, RZ, 0x654, R4 ;  /* 0x00000654ff047816 */ /* 0x000fe20000000004 */
[----:B-1----:R-:W-:Y:S01]  /*2d20*/  @!P2 IMAD.MOV.U32 R5, RZ, RZ, 0x10 ;  /* 0x00000010ff05a424 */ /* 0x002fe200078e00ff */
[----:B------:R-:W-:Y:S01]  /*2d30*/  SHF.L.U32 R7, R12, 0x1f, RZ ;  /* 0x0000001f0c077819 */ /* 0x000fe200000006ff */
[----:B------:R-:W-:Y:S01]  /*2d40*/  UIADD3 UR7, UPT, UPT, UR4, 0x90, URZ ;  /* 0x0000009004077890 */ /* 0x000fe2000fffe0ff */
[----:B------:R1:W-:Y:S05]  /*2d50*/  SYNCS.ARRIVE.TRANS64.RED.A1T0 RZ, [R4+URZ], RZ ;  /* 0x000000ff04ff79a7 */ /* 0x0003ea00081004ff */
[----:B------:R-:W-:Y:S01]  /*2d60*/  IMAD.U32 R0, RZ, RZ, UR7 ;  /* 0x00000007ff007e24 */ /* 0x000fe2000f8e00ff */
[----:B------:R-:W2:Y:S04]  /*2d70*/  SYNCS.PHASECHK.TRANS64.TRYWAIT P0, [UR4+0xa0], R7 ;  /* 0x0000a007ff0075a7 */ /* 0x000ea80008001104 */
[----:B------:R-:W-:Y:S01]  /*2d80*/  PRMT R13, R3, 0x654, R0 ;  /* 0x00000654030d7816 */ /* 0x000fe20000000000 */
[----:B-12---:R-:W-:Y:S06]  /*2d90*/  @!P0 BRA `(.L_x_49) ;  /* 0x00000070000c8947 */ /* 0x006fec0003800000 */
.L_x_161:
[----:B------:R-:W-:Y:S01]  /*2da0*/  ULEA UR8, UR5, UR6, 0x4 ;  /* 0x0000000605087291 */ /* 0x000fe2000f8e20ff */
[----:B------:R-:W-:Y:S01]  /*2db0*/  SEL R2, R13, R2, !P2 ;  /* 0x000000020d027207 */ /* 0x000fe20005000000 */
[----:B------:R-:W-:Y:S01]  /*2dc0*/  UIADD3 UR9, UPT, UPT, UR4, 0x90, URZ ;  /* 0x0000009004097890 */ /* 0x000fe2000fffe0ff */
[----:B-1----:R-:W-:Y:S01]  /*2dd0*/  LEA R0, R11, UR6, 0x3 ;  /* 0x000000060b007c11 */ /* 0x002fe2000f8e18ff */
[----:B------:R-:W-:Y:S01]  /*2de0*/  UIADD3 UR8, UPT, UPT, UR8, 0x120, URZ ;  /* 0x0000012008087890 */ /* 0x000fe2000fffe0ff */
[----:B------:R1:W-:Y:S01]  /*2df0*/  @!P2 SYNCS.ARRIVE.TRANS64.RED RZ, [R2+URZ], R5 ;  /* 0x0000000502ffa9a7 */ /* 0x0003e200080004ff */
[----:B------:R-:W-:Y:S01]  /*2e00*/  UIADD3 UR4, UPT, UPT, UR5, 0x1, URZ ;  /* 0x0000000105047890 */ /* 0x000fe2000fffe0ff */
[----:B------:R-:W-:-:S03]  /*2e10*/  VIADD R8, R8, 0x1 ;  /* 0x0000000108087836 */ /* 0x000fc60000000000 */
[----:B------:R-:W-:Y:S02]  /*2e20*/  UISETP.NE.AND UP0, UPT, UR4, 0x2, UPT ;  /* 0x000000020400788c */ /* 0x000fe4000bf05270 */
[----:B------:R-:W-:Y:S01]  /*2e30*/  ISETP.NE.AND P0, PT, R8, 0x2, PT ;  /* 0x000000020800780c */ /* 0x000fe20003f05270 */
[----:B------:R-:W-:Y:S06]  /*2e40*/  UGETNEXTWORKID.BROADCAST [UR8], [UR9] ;  /* 0x00000000080073ca */ /* 0x000fec0008000100 */
[----:B------:R-:W-:Y:S02]  /*2e50*/  USEL UR7, URZ, 0x1, UP0 ;  /* 0x00000001ff077887 */ /* 0x000fe40008000000 */
[----:B------:R-:W-:-:S04]  /*2e60*/  USEL UR5, UR4, URZ, UP0 ;  /* 0x000000ff04057287 */ /* 0x000fc80008000000 */
[----:B------:R-:W-:Y:S02]  /*2e70*/  LOP3.LUT R12, R12, UR7, RZ, 0x3c, !PT ;  /* 0x000000070c0c7c12 */ /* 0x000fe4000f8e3cff */
[----:B-1----:R-:W-:-:S04]  /*2e80*/  SHF.L.U32 R5, R10, 0x1f, RZ ;  /* 0x0000001f0a057819 */ /* 0x002fc800000006ff */
[----:B------:R-:W1:Y:S02]  /*2e90*/  SYNCS.PHASECHK.TRANS64.TRYWAIT P1, [R0+URZ+0x90], R5 ;  /* 0x00009005000075a7 */ /* 0x000e6400080211ff */
[----:B-1----:R-:W-:Y:S05]  /*2ea0*/  @!P1 BRA `(.L_x_50) ;  /* 0x0000006c00e09947 */ /* 0x002fea0003800000 */
.L_x_162:
[C---:B------:R-:W-:Y:S01]  /*2eb0*/  LEA R4, R11.reuse, UR6, 0x4 ;  /* 0x000000060b047c11 */ /* 0x040fe2000f8e20ff */
[----:B-1----:R-:W-:Y:S01]  /*2ec0*/  VIADD R0, R0, 0xa0 ;  /* 0x000000a000007836 */ /* 0x002fe20000000000 */
[----:B------:R-:W-:Y:S01]  /*2ed0*/  SEL R8, R8, RZ, P0 ;  /* 0x000000ff08087207 */ /* 0x000fe20000000000 */
[----:B------:R-:W-:-:S03]  /*2ee0*/  VIADD R11, R11, 0x1 ;  /* 0x000000010b0b7836 */ /* 0x000fc60000000000 */
[----:B------:R-:W1:Y:S01]  /*2ef0*/  LDS.128 R4, [R4+0x120] ;  /* 0x0001200004047984 */ /* 0x000e620000000c00 */
[----:B------:R-:W-:Y:S02]  /*2f00*/  PRMT R0, RZ, 0x654, R0 ;  /* 0x00000654ff007816 */ /* 0x000fe40000000000 */
[C---:B------:R-:W-:Y:S01]  /*2f10*/  ISETP.NE.AND P1, PT, R11.reuse, 0x2, PT ;  /* 0x000000020b00780c */ /* 0x040fe20003f25270 */
[----:B------:R-:W-:Y:S01]  /*2f20*/  @!PT LDS RZ, [RZ] ;  /* 0x00000000fffff984 */ /* 0x000fe20000000800 */
[----:B------:R-:W-:Y:S01]  /*2f30*/  @!PT LDS RZ, [RZ] ;  /* 0x00000000fffff984 */ /* 0x000fe20000000800 */
[----:B------:R-:W-:Y:S01]  /*2f40*/  @!PT LDS RZ, [RZ] ;  /* 0x00000000fffff984 */ /* 0x000fe20000000800 */
[----:B------:R-:W-:Y:S01]  /*2f50*/  @!PT LDS RZ, [RZ] ;  /* 0x00000000fffff984 */ /* 0x000fe20000000800 */
[----:B------:R2:W-:Y:S06]  /*2f60*/  MEMBAR.ALL.CTA ;  /* 0x0000000000007992 */ /* 0x0005ec0000008000 */
[----:B--2---:R-:W2:Y:S01]  /*2f70*/  FENCE.VIEW.ASYNC.S ;  /* 0x00000000000073c6 */ /* 0x004ea20000000000 */
[----:B------:R-:W-:Y:S01]  /*2f80*/  SEL R11, R11, RZ, P1 ;  /* 0x000000ff0b0b7207 */ /* 0x000fe20000800000 */
[----:B--2---:R2:W-:Y:S01]  /*2f90*/  SYNCS.ARRIVE.TRANS64.RED.A1T0 RZ, [R0+URZ], RZ ;  /* 0x000000ff00ff79a7 */ /* 0x0045e200081004ff */
[----:B-1----:R-:W-:-:S02]  /*2fa0*/  LOP3.LUT P3, RZ, R6, 0x1, RZ, 0xc0, !PT ;  /* 0x0000000106ff7812 */ /* 0x002fc4000786c0ff */
[----:B------:R-:W-:-:S04]  /*2fb0*/  SEL R5, RZ, 0x1, P1 ;  /* 0x00000001ff057807 */ /* 0x000fc80000800000 */
[----:B------:R-:W-:Y:S02]  /*2fc0*/  LOP3.LUT R10, R10, R5, RZ, 0x3c, !PT ;  /* 0x000000050a0a7212 */ /* 0x000fe400078e3cff */
[----:B--2---:R-:W-:-:S04]  /*2fd0*/  SEL R0, RZ, 0x1, P0 ;  /* 0x00000001ff007807 */ /* 0x004fc80000000000 */
[----:B------:R-:W-:Y:S01]  /*2fe0*/  LOP3.LUT R9, R9, R0, RZ, 0x3c, !PT ;  /* 0x0000000009097212 */ /* 0x000fe200078e3cff */
[----:B------:R-:W-:Y:S06]  /*2ff0*/  @P3 BRA `(.L_x_51) ;  /* 0xfffffffc002c3947 */ /* 0x000fec000383ffff */
[----:B------:R-:W-:Y:S01]  /*3000*/  ULEA UR4, UR5, UR6, 0x3 ;  /* 0x0000000605047291 */ /* 0x000fe2000f8e18ff */
[----:B------:R-:W-:-:S08]  /*3010*/  SHF.L.U32 R3, R12, 0x1f, RZ ;  /* 0x0000001f0c037819 */ /* 0x000fd000000006ff */
[----:B------:R-:W1:Y:S02]  /*3020*/  SYNCS.PHASECHK.TRANS64 P0, [UR4+0xa0], R3 ;  /* 0x0000a003ff0075a7 */ /* 0x000e640008001004 */
[----:B-1----:R-:W-:Y:S05]  /*3030*/  @P0 BRA `(.L_x_52) ;  /* 0x0000000000080947 */ /* 0x002fea0003800000 */
[----:B------:R-:W1:Y:S02]  /*3040*/  SYNCS.PHASECHK.TRANS64.TRYWAIT P0, [UR4+0xa0], R3 ;  /* 0x0000a003ff0075a7 */ /* 0x000e640008001104 */
[----:B-1----:R-:W-:Y:S05]  /*3050*/  @!P0 BRA `(.L_x_53) ;  /* 0x0000006c00888947 */ /* 0x002fea0003800000 */
.L_x_52:
[----:B------:R-:W-:-:S04]  /*3060*/  UIADD3 UR7, UPT, UPT, UR5, 0x1, URZ ;  /* 0x0000000105077890 */ /* 0x000fc8000fffe0ff */
[----:B------:R-:W-:-:S04]  /*3070*/  UISETP.NE.AND UP0, UPT, UR7, 0x2, UPT ;  /* 0x000000020700788c */ /* 0x000fc8000bf05270 */
[----:B------:R-:W-:Y:S02]  /*3080*/  USEL UR8, URZ, 0x1, UP0 ;  /* 0x00000001ff087887 */ /* 0x000fe40008000000 */
[----:B------:R-:W-:-:S04]  /*3090*/  USEL UR7, UR7, URZ, UP0 ;  /* 0x000000ff07077287 */ /* 0x000fc80008000000 */
[----:B------:R-:W-:Y:S01]  /*30a0*/  ULEA UR7, UR7, UR6, 0x3 ;  /* 0x0000000607077291 */ /* 0x000fe2000f8e18ff */
[----:B-1----:R-:W-:-:S04]  /*30b0*/  LOP3.LUT R3, R12, UR8, RZ, 0x3c, !PT ;  /* 0x000000080c037c12 */ /* 0x002fc8000f8e3cff */
[----:B------:R-:W-:-:S04]  /*30c0*/  SHF.L.U32 R0, R3, 0x1f, RZ ;  /* 0x0000001f03007819 */ /* 0x000fc800000006ff */
[----:B------:R-:W1:Y:S02]  /*30d0*/  SYNCS.PHASECHK.TRANS64 P0, [UR7+0xa0], R0 ;  /* 0x0000a000ff0075a7 */ /* 0x000e640008001007 */
[----:B-1----:R-:W-:Y:S05]  /*30e0*/  @P0 EXIT ;  /* 0x000000000000094d */ /* 0x002fea0003800000 */
[----:B------:R-:W-:Y:S02]  /*30f0*/  SHF.L.U32 R3, R3, 0x1f, RZ ;  /* 0x0000001f03037819 */ /* 0x000fe400000006ff */
[----:B------:R-:W-:-:S07]  /*3100*/  MOV R0, UR7 ;  /* 0x0000000700007c02 */ /* 0x000fce0008000f00 */
.L_x_54:
[----:B-1----:R1:W2:Y:S02]  /*3110*/  SYNCS.PHASECHK.TRANS64.TRYWAIT P0, [R0+URZ+0xa0], R3 ;  /* 0x0000a003000075a7 */ /* 0x0022a400080011ff */
[----:B--2---:R-:W-:Y:S05]  /*3120*/  @!P0 NANOSLEEP.SYNCS 0x989680 ;  /* 0x009896800000895d */ /* 0x004fea0003900000 */
[----:B------:R-:W2:Y:S02]  /*3130*/  @!P0 SYNCS.PHASECHK.TRANS64 P0, [R0+URZ+0xa0], R3 ;  /* 0x0000a003000085a7 */ /* 0x000ea400080010ff */
[----:B--2---:R-:W-:Y:S05]  /*3140*/  @P0 EXIT ;  /* 0x000000000000094d */ /* 0x004fea0003800000 */
[----:B------:R-:W-:Y:S05]  /*3150*/  BRA `(.L_x_54) ;  /* 0xfffffffc00ec7947 */ /* 0x000fea000383ffff */
.L_x_47:
[----:B------:R-:W-:Y:S05]  /*3160*/  BRA.U UP4, `(.L_x_55) ;  /* 0x0000001104dc7547 */ /* 0x000fea000b800000 */
[----:B------:R-:W1:Y:S01]  /*3170*/  S2UR UR7, SR_CgaCtaId ;  /* 0x00000000000779c3 */ /* 0x000e620000008800 */
[----:B------:R-:W-:Y:S01]  /*3180*/  UMOV UR4, 0x40 ;  /* 0x0000004000047882 */ /* 0x000fe20000000000 */
[----:B------:R-:W-:Y:S01]  /*3190*/  NOP ;  /* 0x0000000000007918 */ /* 0x000fe20000000000 */
[----:B------:R-:W-:Y:S01]  /*31a0*/  UMOV UR6, 0x400 ;  /* 0x0000040000067882 */ /* 0x000fe20000000000 */
[----:B-1----:R-:W-:Y:S02]  /*31b0*/  ULEA UR5, UR7, UR4, 0x18 ;  /* 0x0000000407057291 */ /* 0x002fe4000f8ec0ff */
[----:B------:R-:W-:-:S07]  /*31c0*/  ULEA UR6, UR7, UR6, 0x18 ;  /* 0x0000000607067291 */ /* 0x000fce000f8ec0ff */
[----:B------:R-:W1:Y:S02]  /*31d0*/  LDS.U8 R3, [UR5+0x1c] ;  /* 0x00001c05ff037984 */ /* 0x000e640008000000 */
[----:B-1----:R-:W-:-:S13]  /*31e0*/  ISETP.NE.AND P0, PT, R3, RZ, PT ;  /* 0x000000ff0300720c */ /* 0x002fda0003f05270 */
[----:B------:R-:W-:Y:S05]  /*31f0*/  @P0 BRA `(.L_x_56) ;  /* 0x0000000400080947 */ /* 0x000fea0003800000 */
[----:B------:R-:W-:Y:S02]  /*3200*/  UISETP.NE.U32.AND UP1, UPT, UR46, 0x1, UPT ;  /* 0x000000012e00788c */ /* 0x000fe4000bf25070 */
[----:B------:R-:W-:-:S07]  /*3210*/  UIADD3 UR7, UPT, UPT, UR5, 0x8, URZ ;  /* 0x0000000805077890 */ /* 0x000fce000fffe0ff */
[----:B------:R-:W-:Y:S05]  /*3220*/  BRA.U !UP1, `(.L_x_57) ;  /* 0x00000001099c7547 */ /* 0x000fea000b800000 */
[----:B------:R-:W-:Y:S01]  /*3230*/  ELECT P0, URZ, PT ;  /* 0x0000000000ff782f */ /* 0x000fe20003800000 */
[----:B------:R-:W-:-:S12]  /*3240*/  BSSY B0, `(.L_x_57) ;  /* 0x0000025000007945 */ /* 0x000fd80003800000 */
[----:B------:R-:W-:Y:S05]  /*3250*/  @!P0 BRA `(.L_x_58) ;  /* 0x00000000008c8947 */ /* 0x000fea0003800000 */
[----:B------:R-:W-:-:S05]  /*3260*/  UMOV UR4, 0x10 ;  /* 0x0000001000047882 */ /* 0x000fca0000000000 */
[----:B------:R-:W-:Y:S04]  /*3270*/  DEPBAR.LE SB1, 0x36 ;  /* 0x00009d800000791a */ /* 0x000fe80000000000 */
[----:B------:R-:W1:Y:S02]  /*3280*/  UTCATOMSWS.2CTA.FIND_AND_SET.ALIGN UP0, UR4, UR4 ;  /* 0x00000004000475e3 */ /* 0x000e640008200800 */
[----:B-1----:R-:W-:Y:S01]  /*3290*/  MOV R10, UR4 ;  /* 0x00000004000a7c02 */ /* 0x002fe20008000f00 */
[----:B------:R-:W-:Y:S06]  /*32a0*/  BRA.U UP0, `(.L_x_59) ;  /* 0x0000000100187547 */ /* 0x000fec000b800000 */
.L_x_60:
[----:B------:R-:W-:Y:S05]  /*32b0*/  NANOSLEEP 0x64 ;  /* 0x000000640000795d */ /* 0x000fea0003800000 */
[----:B------:R-:W-:-:S05]  /*32c0*/  UMOV UR4, 0x10 ;  /* 0x0000001000047882 */ /* 0x000fca0000000000 */
[----:B------:R-:W-:Y:S04]  /*32d0*/  DEPBAR.LE SB1, 0x36 ;  /* 0x00009d800000791a */ /* 0x000fe80000000000 */
[----:B------:R-:W1:Y:S02]  /*32e0*/  UTCATOMSWS.2CTA.FIND_AND_SET.ALIGN UP0, UR4, UR4 ;  /* 0x00000004000475e3 */ /* 0x000e640008200800 */
[----:B-1----:R-:W-:Y:S01]  /*32f0*/  MOV R10, UR4 ;  /* 0x00000004000a7c02 */ /* 0x002fe20008000f00 */
[----:B------:R-:W-:Y:S05]  /*3300*/  BRA.U !UP0, `(.L_x_60) ;  /* 0xfffffffd08e87547 */ /* 0x000fea000b83ffff */
.L_x_59:
[----:B------:R-:W1:Y:S01]  /*3310*/  LDS R6, [UR5+0x10] ;  /* 0x00001005ff067984 */ /* 0x000e620008000800 */
[----:B------:R-:W-:Y:S01]  /*3320*/  IMAD.U32 R3, RZ, RZ, UR6 ;  /* 0x00000006ff037e24 */ /* 0x000fe2000f8e00ff */
[----:B------:R-:W-:-:S03]  /*3330*/  MOV R4, UR45 ;  /* 0x0000002d00047c02 */ /* 0x000fc60008000f00 */
[----:B------:R-:W-:Y:S01]  /*3340*/  VIADD R3, R3, 0x140 ;  /* 0x0000014003037836 */ /* 0x000fe20000000000 */
[----:B-1----:R-:W-:-:S04]  /*3350*/  SHF.L.U32 R6, R6, 0x1f, RZ ;  /* 0x0000001f06067819 */ /* 0x002fc800000006ff */
[----:B------:R-:W1:Y:S02]  /*3360*/  SYNCS.PHASECHK.TRANS64.TRYWAIT P0, [UR5+0x8], R6 ;  /* 0x00000806ff0075a7 */ /* 0x000e640008001105 */
[----:B-1----:R-:W-:Y:S05]  /*3370*/  @P0 BRA `(.L_x_61) ;  /* 0x0000000000080947 */ /* 0x002fea0003800000 */
[----:B------:R-:W1:Y:S02]  /*3380*/  SYNCS.PHASECHK.TRANS64.TRYWAIT P0, [UR5+0x8], R6 ;  /* 0x00000806ff0075a7 */ /* 0x000e640008001105 */
[----:B-1----:R-:W-:Y:S05]  /*3390*/  @!P0 BRA `(.L_x_62) ;  /* 0x0000006800d08947 */ /* 0x002fea0003800000 */
.L_x_61:
[----:B------:R-:W-:Y:S01]  /*33a0*/  PRMT R4, R4, 0x654, R3 ;  /* 0x0000065404047816 */ /* 0x000fe20000000003 */
[----:B------:R-:W-:Y:S01]  /*33b0*/  HFMA2 R3, -RZ, RZ, 0, 5.9604644775390625e-08 ;  /* 0x00000001ff037431 */ /* 0x000fe200000001ff */
[----:B------:R-:W-:Y:S01]  /*33c0*/  UPRMT UR4, UR45, 0x654, UR7 ;  /* 0x000006542d047896 */ /* 0x000fe20008000007 */
[----:B------:R-:W-:Y:S02]  /*33d0*/  IMAD.MOV.U32 R7, RZ, RZ, 0xffff ;  /* 0x0000ffffff077424 */ /* 0x000fe400078e00ff */
[----:B-1----:R-:W-:Y:S02]  /*33e0*/  IMAD.MOV.U32 R6, RZ, RZ, 0x4 ;  /* 0x00000004ff067424 */ /* 0x002fe400078e00ff */
[----:B------:R-:W-:Y:S01]  /*33f0*/  IMAD.SHL.U32 R9, R10, 0x20, RZ ;  /* 0x000000200a097824 */ /* 0x000fe200078e00ff */
[----:B------:R-:W-:Y:S02]  /*3400*/  MOV R5, UR4 ;  /* 0x0000000400057c02 */ /* 0x000fe40008000f00 */
[-C--:B------:R-:W-:Y:S01]  /*3410*/  SHF.L.U32 R8, R7, R10.reuse, RZ ;  /* 0x0000000a07087219 */ /* 0x080fe200000006ff */
[----:B------:R1:W-:Y:S01]  /*3420*/  SYNCS.ARRIVE.TRANS64.RED RZ, [UR4], R6 ;  /* 0x00000006ffff79a7 */ /* 0x0003e20008000404 */
[----:B------:R-:W-:Y:S01]  /*3430*/  SHF.L.U32 R7, R3, R10, RZ ;  /* 0x0000000a03077219 */ /* 0x000fe200000006ff */
[----:B------:R1:W-:Y:S04]  /*3440*/  STS [UR6+0x140], R9 ;  /* 0x00014009ff007988 */ /* 0x0003e80008000806 */
[----:B------:R1:W-:Y:S04]  /*3450*/  STAS [R4.64], R10 ;  /* 0x0000000a04007dbd */ /* 0x0003e8000c0008ff */
[----:B------:R1:W-:Y:S04]  /*3460*/  ATOMS.OR RZ, [UR5+0x14], R8 ;  /* 0x00001408ffff798c */ /* 0x0003e8000b000005 */
[----:B------:R1:W-:Y:S04]  /*3470*/  ATOMS.OR RZ, [UR5+0x18], R7 ;  /* 0x00001807ffff798c */ /* 0x0003e8000b000005 */
[----:B------:R1:W-:Y:S02]  /*3480*/  ATOMS.XOR RZ, [UR5+0x10], R3 ;  /* 0x00001003ffff798c */ /* 0x0003e4000b800005 */
.L_x_58:
[----:B------:R-:W-:Y:S05]  /*3490*/  BSYNC B0 ;  /* 0x0000000000007941 */ /* 0x000fea0003800000 */
.L_x_57:
[----:B------:R-:W-:Y:S05]  /*34a0*/  BRA.U UP1, `(.L_x_63) ;  /* 0x00000001016c7547 */ /* 0x000fea000b800000 */
[----:B------:R-:W-:-:S03]  /*34b0*/  UMOV UR4, 0xffffffff ;  /* 0xffffffff00047882 */ /* 0x000fc60000000000 */
[----:B------:R-:W-:Y:S05]  /*34c0*/  BRA.DIV UR4, `(.L_x_64) ;  /* 0x0000006a049c7947 */ /* 0x000fea000b800000 */
[----:B------:R-:W-:-:S13]  /*34d0*/  ELECT P0, URZ, PT ;  /* 0x0000000000ff782f */ /* 0x000fda0003800000 */
.L_x_166:
[----:B------:R-:W-:Y:S05]  /*34e0*/  @!P0 BRA `(.L_x_63) ;  /* 0x00000000005c8947 */ /* 0x000fea0003800000 */
[----:B-1----:R-:W1:Y:S02]  /*34f0*/  LDS R4, [UR5+0x10] ;  /* 0x00001005ff047984 */ /* 0x002e640008000800 */
[----:B-1----:R-:W-:-:S04]  /*3500*/  SHF.L.U32 R4, R4, 0x1f, RZ ;  /* 0x0000001f04047819 */ /* 0x002fc800000006ff */
[----:B------:R-:W1:Y:S02]  /*3510*/  SYNCS.PHASECHK.TRANS64.TRYWAIT P0, [UR5+0x8], R4 ;  /* 0x00000804ff0075a7 */ /* 0x000e640008001105 */
[----:B-1----:R-:W-:Y:S05]  /*3520*/  @P0 BRA `(.L_x_65) ;  /* 0x0000000000080947 */ /* 0x002fea0003800000 */
[----:B------:R-:W1:Y:S02]  /*3530*/  SYNCS.PHASECHK.TRANS64.TRYWAIT P0, [UR5+0x8], R4 ;  /* 0x00000804ff0075a7 */ /* 0x000e640008001105 */
[----:B-1----:R-:W-:Y:S05]  /*3540*/  @!P0 BRA `(.L_x_66) ;  /* 0x0000006800a08947 */ /* 0x002fea0003800000 */
.L_x_65:
[----:B------:R-:W2:Y:S01]  /*3550*/  LDS R6, [UR6+0x140] ;  /* 0x00014006ff067984 */ /* 0x000ea20008000800 */
[----:B-1----:R-:W-:Y:S02]  /*3560*/  HFMA2 R3, -RZ, RZ, 0, 5.9604644775390625e-08 ;  /* 0x00000001ff037431 */ /* 0x002fe400000001ff */
[----:B------:R-:W-:Y:S01]  /*3570*/  IMAD.MOV.U32 R4, RZ, RZ, 0xffff ;  /* 0x0000ffffff047424 */ /* 0x000fe200078e00ff */
[----:B------:R-:W-:Y:S01]  /*3580*/  UPRMT UR4, UR45, 0x654, UR7 ;  /* 0x000006542d047896 */ /* 0x000fe20008000007 */
[----:B--2---:R-:W-:-:S03]  /*3590*/  IMAD.SHL.U32 R5, R6, 0x20, RZ ;  /* 0x0000002006057824 */ /* 0x004fc600078e00ff */
[-C--:B------:R-:W-:Y:S02]  /*35a0*/  SHF.L.U32 R4, R4, R6.reuse, RZ ;  /* 0x0000000604047219 */ /* 0x080fe400000006ff */
[----:B------:R-:W-:Y:S01]  /*35b0*/  SHF.L.U32 R6, R3, R6, RZ ;  /* 0x0000000603067219 */ /* 0x000fe200000006ff */
[----:B------:R2:W-:Y:S04]  /*35c0*/  STS [UR6+0x140], R5 ;  /* 0x00014005ff007988 */ /* 0x0005e80008000806 */
[----:B------:R2:W-:Y:S04]  /*35d0*/  ATOMS.OR RZ, [UR5+0x14], R4 ;  /* 0x00001404ffff798c */ /* 0x0005e8000b000005 */
[----:B------:R2:W-:Y:S01]  /*35e0*/  ATOMS.OR RZ, [UR5+0x18], R6 ;  /* 0x00001806ffff798c */ /* 0x0005e2000b000005 */
[----:B------:R-:W-:Y:S03]  /*35f0*/  SYNCS.ARRIVE.TRANS64.RED.A1T0 RZ, [UR4], RZ ;  /* 0x000000ffffff79a7 */ /* 0x000fe60008100404 */
[----:B------:R2:W-:Y:S01]  /*3600*/  ATOMS.XOR RZ, [UR5+0x10], R3 ;  /* 0x00001003ffff798c */ /* 0x0005e2000b800005 */
[----:B------:R-:W-:Y:S05]  /*3610*/  BRA `(.L_x_63) ;  /* 0x0000000000107947 */ /* 0x000fea0003800000 */
.L_x_56:
[----:B------:R-:W-:Y:S02]  /*3620*/  MOV R3, 0xffffffff ;  /* 0xffffffff00037802 */ /* 0x000fe40000000f00 */
[----:B------:R-:W-:-:S03]  /*3630*/  MOV R4, 0x3660 ;  /* 0x0000366000047802 */ /* 0x000fc60000000f00 */
[----:B------:R1:W-:Y:S04]  /*3640*/  STS [UR6+0x140], R3 ;  /* 0x00014003ff007988 */ /* 0x0003e80008000806 */
[----:B-1---5:R-:W-:Y:S05]  /*3650*/  CALL.REL.NOINC `($__internal_1_$__cuda_sm10x_tcgen05_guardrail_trap_phase_invalid_during_alloc) ;  /* 0x0000007000747944 */ /* 0x022fea0003c00000 */
.L_x_63:
[----:B------:R-:W-:Y:S05]  /*3660*/  WARPSYNC.ALL ;  /* 0x0000000000007948 */ /* 0x000fea0003800000 */
[----:B------:R-:W3:Y:S01]  /*3670*/  S2UR UR4, SR_CgaCtaId ;  /* 0x00000000000479c3 */ /* 0x000ee20000008800 */
[----:B------:R-:W-:Y:S01]  /*3680*/  UMOV UR26, 0x400 ;  /* 0x00000400001a7882 */ /* 0x000fe20000000000 */
[----:B------:R-:W-:-:S06]  /*3690*/  NOP ;  /* 0x0000000000007918 */ /* 0x000fcc0000000000 */
[----:B------:R-:W-:Y:S06]  /*36a0*/  BAR.ARV 0x6, 0xa0 ;  /* 0x0182800000007b1d */ /* 0x000fec0000002000 */
[----:B------:R-:W4:Y:S01]  /*36b0*/  LDCU UR6, c[0x0][0x38c] ;  /* 0x00007180ff0677ac */ /* 0x000f220008000800 */
[----:B------:R-:W-:Y:S01]  /*36c0*/  LOP3.LUT R0, R0, 0xffff, RZ, 0xc0, !PT ;  /* 0x0000ffff00007812 */ /* 0x000fe200078ec0ff */
[----:B-1----:R-:W-:Y:S01]  /*36d0*/  IMAD.MOV.U32 R9, RZ, RZ, 0x1 ;  /* 0x00000001ff097424 */ /* 0x002fe200078e00ff */
[----:B------:R-:W-:Y:S01]  /*36e0*/  LOP3.LUT R2, R2, 0xffff, RZ, 0xc0, !PT ;  /* 0x0000ffff02027812 */ /* 0x000fe200078ec0ff */
[----:B------:R-:W-:Y:S01]  /*36f0*/  IMAD.MOV.U32 R8, RZ, RZ, RZ ;  /* 0x000000ffff087224 */ /* 0x000fe200078e00ff */
[----:B------:R-:W-:Y:S01]  /*3700*/  R2UR UR42, R0 ;  /* 0x00000000002a72ca */ /* 0x000fe200000e0000 */
[----:B------:R-:W-:Y:S01]  /*3710*/  UMOV UR32, URZ ;  /* 0x000000ff00207c82 */ /* 0x000fe20008000000 */
[----:B------:R-:W-:Y:S01]  /*3720*/  R2UR UR28, R2 ;  /* 0x00000000021c72ca */ /* 0x000fe200000e0000 */
[----:B------:R-:W-:Y:S01]  /*3730*/  UMOV UR23, URZ ;  /* 0x000000ff00177c82 */ /* 0x000fe20008000000 */
[----:B------:R-:W-:Y:S01]  /*3740*/  UMOV UR22, URZ ;  /* 0x000000ff00167c82 */ /* 0x000fe20008000000 */
[----:B---3--:R-:W-:-:S02]  /*3750*/  ULEA UR26, UR4, UR26, 0x18 ;  /* 0x0000001a041a7291 */ /* 0x008fc4000f8ec0ff */
[----:B------:R-:W-:Y:S02]  /*3760*/  UISETP.NE.AND UP3, UPT, UR46, URZ, UPT ;  /* 0x000000ff2e00728c */ /* 0x000fe4000bf65270 */
[----:B------:R-:W-:Y:S02]  /*3770*/  UIADD3 UR5, UPT, UPT, UR26, 0x8400, URZ ;  /* 0x000084001a057890 */ /* 0x000fe4000fffe0ff */
[----:B------:R-:W-:Y:S02]  /*3780*/  UIADD3 UR4, UPT, UPT, UR26, 0x18400, URZ ;  /* 0x000184001a047890 */ /* 0x000fe4000fffe0ff */
[----:B----4-:R-:W-:Y:S01]  /*3790*/  UIADD3 UR6, UPT, UPT, UR6, 0x3f, URZ ;  /* 0x0000003f06067890 */ /* 0x010fe2000fffe0ff */
[----:B--2---:R-:W1:Y:S01]  /*37a0*/  LDS R3, [UR26+0x140] ;  /* 0x0001401aff037984 */ /* 0x004e620008000800 */
[----:B------:R-:W-:Y:S02]  /*37b0*/  USHF.R.U32.HI UR5, URZ, 0x4, UR5 ;  /* 0x00000004ff057899 */ /* 0x000fe40008011605 */
[----:B------:R-:W-:-:S02]  /*37c0*/  USHF.R.S32.HI UR33, URZ, 0x1f, UR6 ;  /* 0x0000001fff217899 */ /* 0x000fc40008011406 */
[----:B------:R-:W-:Y:S02]  /*37d0*/  USHF.R.U32.HI UR4, URZ, 0x4, UR4 ;  /* 0x00000004ff047899 */ /* 0x000fe40008011604 */
[----:B------:R-:W-:Y:S02]  /*37e0*/  ULEA.HI UR33, UR33, UR6, URZ, 0x6 ;  /* 0x0000000621217291 */ /* 0x000fe4000f8f30ff */
[----:B------:R-:W-:Y:S02]  /*37f0*/  ULOP3.LUT UR5, UR5, 0x3fff, URZ, 0xc0, !UPT ;  /* 0x00003fff05057892 */ /* 0x000fe4000f8ec0ff */
[----:B------:R-:W-:Y:S02]  /*3800*/  USHF.R.S32.HI UR33, URZ, 0x6, UR33 ;  /* 0x00000006ff217899 */ /* 0x000fe40008011421 */
[----:B------:R-:W-:Y:S02]  /*3810*/  ULOP3.LUT UR30, UR4, 0x3fff, URZ, 0xc0, !UPT ;  /* 0x00003fff041e7892 */ /* 0x000fe4000f8ec0ff */
[----:B------:R-:W-:Y:S01]  /*3820*/  UISETP.LT.AND UP0, UPT, UR33, 0x1, UPT ;  /* 0x000000012100788c */ /* 0x000fe2000bf01270 */
[----:B------:R-:W-:Y:S01]  /*3830*/  UMOV UR40, 0x0 ;  /* 0x0000000000287882 */ /* 0x000fe20000000000 */
[----:B------:R-:W-:Y:S01]  /*3840*/  UMOV UR41, 0x10200490 ;  /* 0x1020049000297882 */ /* 0x000fe20000000000 */
[----:B------:R-:W-:-:S02]  /*3850*/  ULOP3.LUT UR29, UR5, 0x10000, URZ, 0xfc, !UPT ;  /* 0x00010000051d7892 */ /* 0x000fc4000f8efcff */
[----:B------:R-:W-:Y:S02]  /*3860*/  ULOP3.LUT UR30, UR30, 0x10000, URZ, 0xfc, !UPT ;  /* 0x000100001e1e7892 */ /* 0x000fe4000f8efcff */
[----:B------:R-:W-:Y:S01]  /*3870*/  USEL UR43, UR33, 0x1, !UP0 ;  /* 0x00000001212b7887 */ /* 0x000fe2000c000000 */
[----:B------:R-:W-:Y:S01]  /*3880*/  UMOV UR38, 0x0 ;  /* 0x0000000000267882 */ /* 0x000fe20000000000 */
[----:B------:R-:W-:Y:S01]  /*3890*/  UMOV UR39, 0x10200490 ;  /* 0x1020049000277882 */ /* 0x000fe20000000000 */
[----:B------:R-:W-:Y:S01]  /*38a0*/  UMOV UR36, 0x0 ;  /* 0x0000000000247882 */ /* 0x000fe20000000000 */
[----:B------:R-:W-:Y:S01]  /*38b0*/  UMOV UR37, 0x10200490 ;  /* 0x1020049000257882 */ /* 0x000fe20000000000 */
[----:B------:R-:W-:Y:S01]  /*38c0*/  UMOV UR34, 0x0 ;  /* 0x0000000000227882 */ /* 0x000fe20000000000 */
[----:B------:R-:W-:Y:S01]  /*38d0*/  UMOV UR35, 0x10200490 ;  /* 0x1020049000237882 */ /* 0x000fe20000000000 */
[----:B-1----:R-:W-:Y:S02]  /*38e0*/  R2UR UR44, R3 ;  /* 0x00000000032c72ca */ /* 0x002fe400000e0000 */
[----:B------:R-:W-:-:S13]  /*38f0*/  CS2R R2, SRZ ;  /* 0x0000000000027805 */ /* 0x000fda000001ff00 */
.L_x_74:
[C---:B------:R-:W-:Y:S02]  /*3900*/  LEA R0, R8.reuse, UR26, 0x3 ;  /* 0x0000001a08007c11 */ /* 0x040fe4000f8e18ff */
[----:B------:R-:W-:Y:S02]  /*3910*/  SHF.L.U32 R5, R3, 0x1f, RZ ;  /* 0x0000001f03057819 */ /* 0x000fe400000006ff */
[----:B------:R-:W-:Y:S02]  /*3920*/  LEA R4, R8, UR26, 0x4 ;  /* 0x0000001a08047c11 */ /* 0x000fe4000f8e20ff */
[----:B------:R-:W1:Y:S02]  /*3930*/  SYNCS.PHASECHK.TRANS64.TRYWAIT P0, [R0+URZ+0x90], R5 ;  /* 0x00009005000075a7 */ /* 0x000e6400080011ff */
[----:B-1-3--:R-:W-:Y:S05]  /*3940*/  @!P0 BRA `(.L_x_67) ;  /* 0x0000006400b88947 */ /* 0x00afea0003800000 */
.L_x_167:
[----:B-1----:R-:W1:Y:S01]  /*3950*/  LDS.128 R4, [R4+0x120] ;  /* 0x0001200004047984 */ /* 0x002e620000000c00 */
[----:B------:R-:W-:Y:S02]  /*3960*/  VIADD R0, R0, 0xa0 ;  /* 0x000000a000007836 */ /* 0x000fe40000000000 */
[----:B------:R-:W-:Y:S01]  /*3970*/  VIADD R8, R8, 0x1 ;  /* 0x0000000108087836 */ /* 0x000fe20000000000 */
[----:B------:R-:W-:Y:S01]  /*3980*/  @!PT LDS RZ, [RZ] ;  /* 0x00000000fffff984 */ /* 0x000fe20000000800 */
[----:B------:R-:W-:Y:S01]  /*3990*/  @!PT LDS RZ, [RZ] ;  /* 0x00000000fffff984 */ /* 0x000fe20000000800 */
[----:B------:R-:W-:Y:S01]  /*39a0*/  @!PT LDS RZ, [RZ] ;  /* 0x00000000fffff984 */ /* 0x000fe20000000800 */
[----:B------:R-:W-:Y:S01]  /*39b0*/  @!PT LDS RZ, [RZ] ;  /* 0x00000000fffff984 */ /* 0x000fe20000000800 */
[----:B------:R2:W-:Y:S06]  /*39c0*/  MEMBAR.ALL.CTA ;  /* 0x0000000000007992 */ /* 0x0005ec0000008000 */
[----:B--2---:R-:W2:Y:S01]  /*39d0*/  FENCE.VIEW.ASYNC.S ;  /* 0x00000000000073c6 */ /* 0x004ea20000000000 */
[----:B------:R-:W-:-:S04]  /*39e0*/  PRMT R0, RZ, 0x654, R0 ;  /* 0x00000654ff007816 */ /* 0x000fc80000000000 */
[----:B--2---:R2:W-:Y:S01]  /*39f0*/  SYNCS.ARRIVE.TRANS64.RED.A1T0 RZ, [R0+URZ], RZ ;  /* 0x000000ff00ff79a7 */ /* 0x0045e200081004ff */
[----:B-1----:R-:W-:Y:S01]  /*3a00*/  LOP3.LUT P1, RZ, R6, 0x1, RZ, 0xc0, !PT ;  /* 0x0000000106ff7812 */ /* 0x002fe2000782c0ff */
[----:B--2---:R-:W-:-:S12]  /*3a10*/  BRA.U UP3, `(.L_x_68) ;  /* 0x0000000503087547 */ /* 0x004fd8000b800000 */
[----:B------:R-:W1:Y:S01]  /*3a20*/  LDCU UR4, c[0x0][0x38c] ;  /* 0x00007180ff0477ac */ /* 0x000e620008000800 */
[----:B------:R-:W-:Y:S02]  /*3a30*/  PLOP3.LUT P2, PT, PT, PT, PT, 0x80, 0x8 ;  /* 0x000000000008781c */ /* 0x000fe40003f4f070 */
[----:B------:R-:W-:Y:S01]  /*3a40*/  SHF.L.U32 R5, R9, 0x1f, RZ ;  /* 0x0000001f09057819 */ /* 0x000fe200000006ff */
[----:B------:R-:W-:Y:S02]  /*3a50*/  ULEA UR31, UR32, UR26, 0x3 ;  /* 0x0000001a201f7291 */ /* 0x000fe4000f8e18ff */
[----:B------:R-:W-:Y:S02]  /*3a60*/  ULEA UR11, UR32, UR44, 0x7 ;  /* 0x0000002c200b7291 */ /* 0x000fe4000f8e38ff */
[----:B-1----:R-:W-:-:S06]  /*3a70*/  UISETP.GE.AND UP0, UPT, UR4, 0x1, UPT ;  /* 0x000000010400788c */ /* 0x002fcc000bf06270 */
[----:B------:R-:W-:-:S05]  /*3a80*/  PLOP3.LUT P0, PT, PT, PT, UP0, 0x80, 0x8 ;  /* 0x000000000008781c */ /* 0x000fca0003f0f008 */
[----:B------:R-:W-:-:S08]  /*3a90*/  @UP0 ULEA UR4, UR23, UR26, 0x3 ;  /* 0x0000001a17040291 */ /* 0x000fd0000f8e18ff */
[----:B------:R-:W-:-:S04]  /*3aa0*/  @P0 SHF.L.U32 R0, R2, 0x1f, RZ ;  /* 0x0000001f02000819 */ /* 0x000fc800000006ff */
[----:B------:R1:W2:Y:S01]  /*3ab0*/  @P0 SYNCS.PHASECHK.TRANS64.TRYWAIT P2, [UR4], R0 ;  /* 0x00000000ff0005a7 */ /* 0x0002a20008041104 */
[----:B------:R-:W3:Y:S02]  /*3ac0*/  SYNCS.PHASECHK.TRANS64.TRYWAIT P0, [UR31+0xd0], R5 ;  /* 0x0000d005ff0075a7 */ /* 0x000ee4000800111f */
[----:B-123--:R-:W-:Y:S05]  /*3ad0*/  @!P0 BRA `(.L_x_69) ;  /* 0x0000006400688947 */ /* 0x00efea0003800000 */
.L_x_169:
[----:B------:R-:W-:Y:S01]  /*3ae0*/  UMOV UR27, UR22 ;  /* 0x00000016001b7c82 */ /* 0x000fe20008000000 */
[----:B------:R-:W-:Y:S05]  /*3af0*/  BRA.U !UP0, `(.L_x_70) ;  /* 0x0000000108c07547 */ /* 0x000fea000b800000 */
[----:B------:R-:W-:Y:S02]  /*3b00*/  UIADD3 UR27, UPT, UPT, UR43, UR22, URZ ;  /* 0x000000162b1b7290 */ /* 0x000fe4000fffe0ff */
[----:B------:R-:W-:Y:S01]  /*3b10*/  UPLOP3.LUT UP2, UPT, UPT, UPT, UPT, 0x40, 0x4 ;  /* 0x000000000004789c */ /* 0x000fe20003f4e870 */
[----:B------:R-:W-:Y:S01]  /*3b20*/  UMOV UR24, UR33 ;  /* 0x0000002100187c82 */ /* 0x000fe20008000000 */
[----:B------:R-:W-:-:S09]  /*3b30*/  UMOV UR10, UR23 ;  /* 0x00000017000a7c82 */ /* 0x000fd20008000000 */
.L_x_73:
[----:B--2---:R-:W-:Y:S01]  /*3b40*/  ULEA UR5, UR10, UR26, 0x3 ;  /* 0x0000001a0a057291 */ /* 0x004fe2000f8e18ff */
[----:B---3--:R-:W-:Y:S11]  /*3b50*/  @P2 BRA `(.L_x_71) ;  /* 0x00000000000c2947 */ /* 0x008ff60003800000 */
[----:B-1----:R-:W-:Y:S04]  /*3b60*/  SHF.L.U32 R5, R2, 0x1f, RZ ;  /* 0x0000001f02057819 */ /* 0x002fe800000006ff */
[----:B------:R-:W1:Y:S02]  /*3b70*/  SYNCS.PHASECHK.TRANS64.TRYWAIT P0, [UR5], R5 ;  /* 0x00000005ff0075a7 */ /* 0x000e640008001105 */
[----:B-1----:R-:W-:Y:S05]  /*3b80*/  @!P0 BRA `(.L_x_72) ;  /* 0x0000006400548947 */ /* 0x002fea0003800000 */
.L_x_71:
[----:B------:R-:W-:Y:S01]  /*3b90*/  UISETP.NE.AND UP0, UPT, UR24, 0x1, UPT ;  /* 0x000000011800788c */ /* 0x000fe2000bf05270 */
[----:B------:R-:W-:Y:S01]  /*3ba0*/  PLOP3.LUT P2, PT, PT, PT, PT, 0x80, 0x8 ;  /* 0x000000000008781c */ /* 0x000fe20003f4f070 */
[----:B------:R-:W-:Y:S02]  /*3bb0*/  UIADD3 UR4, UPT, UPT, UR10, 0x1, URZ ;  /* 0x000000010a047890 */ /* 0x000fe4000fffe0ff */
[----:B------:R-:W-:Y:S02]  /*3bc0*/  UIADD3 UR25, UPT, UPT, UR5, 0x20, URZ ;  /* 0x0000002005197890 */ /* 0x000fe4000fffe0ff */
[----:B------:R-:W-:Y:S01]  /*3bd0*/  UISETP.NE.AND UP1, UPT, UR4, 0x4, UPT ;  /* 0x000000040400788c */ /* 0x000fe2000bf25270 */
[----:B------:R-:W-:Y:S01]  /*3be0*/  PLOP3.LUT P0, PT, PT, PT, UP0, 0x80, 0x8 ;  /* 0x000000000008781c */ /* 0x000fe20003f0f008 */
[----:B------:R-:W-:Y:S02]  /*3bf0*/  UIADD3 UR22, UPT, UPT, UR22, 0x1, URZ ;  /* 0x0000000116167890 */ /* 0x000fe4000fffe0ff */
[----:B------:R-:W-:Y:S02]  /*3c00*/  USEL UR6, URZ, 0x1, UP1 ;  /* 0x00000001ff067887 */ /* 0x000fe40008800000 */
[----:B------:R-:W-:Y:S02]  /*3c10*/  USEL UR23, UR4, URZ, UP1 ;  /* 0x000000ff04177287 */ /* 0x000fe40008800000 */
[----:B------:R-:W-:Y:S02]  /*3c20*/  UIADD3 UR24, UPT, UPT, UR24, -0x1, URZ ;  /* 0xffffffff18187890 */ /* 0x000fe4000fffe0ff */
[----:B------:R-:W-:Y:S01]  /*3c30*/  @UP0 ULEA UR4, UR23, UR26, 0x3 ;  /* 0x0000001a17040291 */ /* 0x000fe2000f8e18ff */
[----:B------:R-:W-:Y:S01]  /*3c40*/  LOP3.LUT R2, R2, UR6, RZ, 0x3c, !PT ;  /* 0x0000000602027c12 */ /* 0x000fe2000f8e3cff */
[----:B------:R-:W-:Y:S02]  /*3c50*/  ULEA UR6, UR10, UR30, 0x9 ;  /* 0x0000001e0a067291 */ /* 0x000fe4000f8e48ff */
[----:B------:R-:W-:Y:S01]  /*3c60*/  UISETP.NE.AND UP0, UPT, UR22, UR27, UPT ;  /* 0x0000001b1600728c */ /* 0x000fe2000bf05270 */
[----:B-1----:R-:W-:Y:S01]  /*3c70*/  @P0 SHF.L.U32 R0, R2, 0x1f, RZ ;  /* 0x0000001f02000819 */ /* 0x002fe200000006ff */
[----:B------:R-:W-:Y:S02]  /*3c80*/  UIADD3 UR20, UPT, UPT, UR6, 0x2, URZ ;  /* 0x0000000206147890 */ /* 0x000fe4000fffe0ff */
[----:B------:R-:W-:Y:S01]  /*3c90*/  UIADD3 UR16, UPT, UPT, UR6, 0x4, URZ ;  /* 0x0000000406107890 */ /* 0x000fe2000fffe0ff */
[----:B------:R2:W3:Y:S01]  /*3ca0*/  @P0 SYNCS.PHASECHK.TRANS64.TRYWAIT P2, [UR4], R0 ;  /* 0x00000000ff0005a7 */ /* 0x0004e20008041104 */
[----:B------:R-:W-:Y:S02]  /*3cb0*/  ULEA UR4, UR10, UR29, 0xa ;  /* 0x0000001d0a047291 */ /* 0x000fe4000f8e50ff */
[----:B------:R-:W-:Y:S02]  /*3cc0*/  UIADD3 UR12, UPT, UPT, UR6, 0x6, URZ ;  /* 0x00000006060c7890 */ /* 0x000fe4000fffe0ff */
[----:B------:R-:W-:Y:S02]  /*3cd0*/  UIADD3 UR18, UPT, UPT, UR4, 0x2, URZ ;  /* 0x0000000204127890 */ /* 0x000fe4000fffe0ff */
[----:B------:R-:W-:Y:S02]  /*3ce0*/  UIADD3 UR14, UPT, UPT, UR4, 0x4, URZ ;  /* 0x00000004040e7890 */ /* 0x000fe4000fffe0ff */
[----:B------:R-:W-:Y:S01]  /*3cf0*/  UIADD3 UR8, UPT, UPT, UR4, 0x6, URZ ;  /* 0x0000000604087890 */ /* 0x000fe2000fffe0ff */
[----:B------:R-:W-:Y:S01]  /*3d00*/  UMOV UR7, 0x40004040 ;  /* 0x4000404000077882 */ /* 0x000fe20000000000 */
[----:B------:R-:W-:Y:S01]  /*3d10*/  UMOV UR5, 0x40004040 ;  /* 0x4000404000057882 */ /* 0x000fe20000000000 */
[----:B------:R-:W-:Y:S01]  /*3d20*/  UMOV UR21, 0x40004040 ;  /* 0x4000404000157882 */ /* 0x000fe20000000000 */
[----:B------:R2:W-:Y:S01]  /*3d30*/  UTCHMMA.2CTA gdesc[UR4], gdesc[UR6], tmem[UR11], tmem[UR40], idesc[UR41], UP2 ;  /* 0x00ff2806040075ea */ /* 0x0005e2000920000b */
[----:B------:R-:W-:Y:S01]  /*3d40*/  UPLOP3.LUT UP2, UPT, UPT, UPT, UPT, 0x80, 0x8 ;  /* 0x000000000008789c */ /* 0x000fe20003f4f070 */
[----:B------:R-:W-:Y:S01]  /*3d50*/  UMOV UR19, 0x40004040 ;  /* 0x4000404000137882 */ /* 0x000fe20000000000 */
[----:B------:R-:W-:Y:S01]  /*3d60*/  UMOV UR17, 0x40004040 ;  /* 0x4000404000117882 */ /* 0x000fe20000000000 */
[----:B------:R2:W-:Y:S01]  /*3d70*/  UTCHMMA.2CTA gdesc[UR18], gdesc[UR20], tmem[UR11], tmem[UR38], idesc[UR39], UPT ;  /* 0x00ff2614120075ea */ /* 0x0005e2000ba0000b */
[----:B------:R-:W-:Y:S01]  /*3d80*/  UMOV UR15, 0x40004040 ;  /* 0x40004040000f7882 */ /* 0x000fe20000000000 */
[----:B------:R-:W-:Y:S01]  /*3d90*/  UMOV UR13, 0x40004040 ;  /* 0x40004040000d7882 */ /* 0x000fe20000000000 */
[----:B------:R-:W-:Y:S01]  /*3da0*/  UMOV UR9, 0x40004040 ;  /* 0x4000404000097882 */ /* 0x000fe20000000000 */
[----:B------:R2:W-:Y:S01]  /*3db0*/  UTCHMMA.2CTA gdesc[UR14], gdesc[UR16], tmem[UR11], tmem[UR36], idesc[UR37], UPT ;  /* 0x00ff24100e0075ea */ /* 0x0005e2000ba0000b */
[----:B------:R2:W-:Y:S01]  /*3dc0*/  UTCHMMA.2CTA gdesc[UR8], gdesc[UR12], tmem[UR11], tmem[UR34], idesc[UR35], UPT ;  /* 0x00ff220c080075ea */ /* 0x0005e2000ba0000b */
[----:B------:R2:W-:Y:S01]  /*3dd0*/  UTCBAR.2CTA.MULTICAST [UR25], URZ, UR28 ;  /* 0x000000ff190073e9 */ /* 0x0005e2000820081c */
[----:B------:R-:W-:Y:S01]  /*3de0*/  UMOV UR10, UR23 ;  /* 0x00000017000a7c82 */ /* 0x000fe20008000000 */
[----:B------:R-:W-:Y:S05]  /*3df0*/  BRA.U UP0, `(.L_x_73) ;  /* 0xfffffffd00507547 */ /* 0x000fea000b83ffff */
.L_x_70:
[----:B--2---:R-:W-:Y:S01]  /*3e00*/  UIADD3 UR4, UPT, UPT, UR31, 0xb0, URZ ;  /* 0x000000b01f047890 */ /* 0x004fe2000fffe0ff */
[----:B------:R-:W-:-:S08]  /*3e10*/  UMOV UR22, UR27 ;  /* 0x0000001b00167c82 */ /* 0x000fd00008000000 */
[----:B------:R2:W-:Y:S01]  /*3e20*/  UTCBAR.2CTA.MULTICAST [UR4], URZ, UR42 ;  /* 0x000000ff040073e9 */ /* 0x0005e2000820082a */
[----:B------:R-:W-:Y:S02]  /*3e30*/  NOP ;  /* 0x0000000000007918 */ /* 0x000fe40000000000 */
.L_x_68:
[----:B--2---:R-:W-:Y:S01]  /*3e40*/  UIADD3 UR4, UPT, UPT, UR32, 0x1, URZ ;  /* 0x0000000120047890 */ /* 0x004fe2000fffe0ff */
[----:B------:R-:W-:-:S03]  /*3e50*/  ISETP.NE.AND P0, PT, R8, 0x2, PT ;  /* 0x000000020800780c */ /* 0x000fc60003f05270 */
[----:B------:R-:W-:Y:S01]  /*3e60*/  UISETP.NE.AND UP0, UPT, UR4, 0x4, UPT ;  /* 0x000000040400788c */ /* 0x000fe2000bf05270 */
[----:B-1----:R-:W-:Y:S02]  /*3e70*/  SEL R0, RZ, 0x1, P0 ;  /* 0x00000001ff007807 */ /* 0x002fe40000000000 */
[----:B------:R-:W-:Y:S01]  /*3e80*/  SEL R8, R8, RZ, P0 ;  /* 0x000000ff08087207 */ /* 0x000fe20000000000 */
[----:B------:R-:W-:Y:S01]  /*3e90*/  USEL UR5, URZ, 0x1, UP0 ;  /* 0x00000001ff057887 */ /* 0x000fe20008000000 */
[----:B------:R-:W-:Y:S01]  /*3ea0*/  LOP3.LUT R3, R3, R0, RZ, 0x3c, !PT ;  /* 0x0000000003037212 */ /* 0x000fe200078e3cff */
[----:B------:R-:W-:-:S04]  /*3eb0*/  USEL UR32, UR4, URZ, UP0 ;  /* 0x000000ff04207287 */ /* 0x000fc80008000000 */
[----:B------:R-:W-:Y:S01]  /*3ec0*/  LOP3.LUT R9, R9, UR5, RZ, 0x3c, !PT ;  /* 0x0000000509097c12 */ /* 0x000fe2000f8e3cff */
[----:B------:R-:W-:Y:S07]  /*3ed0*/  @P1 BRA `(.L_x_74) ;  /* 0xfffffff800881947 */ /* 0x000fee000383ffff */
[----:B------:R-:W1:Y:S01]  /*3ee0*/  S2UR UR8, SR_CgaCtaId ;  /* 0x00000000000879c3 */ /* 0x000e620000008800 */
[----:B------:R-:W-:Y:S01]  /*3ef0*/  ELECT P0, URZ, PT ;  /* 0x0000000000ff782f */ /* 0x000fe20003800000 */
[----:B------:R-:W-:Y:S01]  /*3f00*/  HFMA2 R0, -RZ, RZ, 0, 5.9604644775390625e-08 ;  /* 0x00000001ff007431 */ /* 0x000fe200000001ff */
[----:B------:R-:W-:-:S05]  /*3f10*/  UMOV UR4, 0x40 ;  /* 0x0000004000047882 */ /* 0x000fca0000000000 */
[----:B------:R-:W-:Y:S01]  /*3f20*/  UVIRTCOUNT.DEALLOC.SMPOOL 0x80 ;  /* 0x000000800000784c */ /* 0x000fe20000000000 */
[----:B------:R-:W-:Y:S02]  /*3f30*/  UISETP.NE.AND UP1, UPT, UR46, URZ, UPT ;  /* 0x000000ff2e00728c */ /* 0x000fe4000bf25270 */
[----:B-1----:R-:W-:-:S09]  /*3f40*/  ULEA UR8, UR8, UR4, 0x18 ;  /* 0x0000000408087291 */ /* 0x002fd2000f8ec0ff */
[----:B------:R1:W-:Y:S01]  /*3f50*/  @P0 STS.U8 [UR8+0x1c], R0 ;  /* 0x00001c00ff000988 */ /* 0x0003e20008000008 */
[----:B------:R-:W-:Y:S05]  /*3f60*/  BRA.U UP1, `(.L_x_75) ;  /* 0x0000000101a07547 */ /* 0x000fea000b800000 */
[----:B------:R-:W-:Y:S01]  /*3f70*/  UIADD3 UR7, UPT, UPT, UR26, 0xd0, URZ ;  /* 0x000000d01a077890 */ /* 0x000fe2000fffe0ff */
[----:B------:R-:W-:-:S03]  /*3f80*/  SHF.L.U32 R3, R9, 0x1f, RZ ;  /* 0x0000001f09037819 */ /* 0x000fc600000006ff */
[----:B------:R-:W-:-:S09]  /*3f90*/  ULEA UR4, UR32, UR7, 0x3 ;  /* 0x0000000720047291 */ /* 0x000fd2000f8e18ff */
[----:B------:R-:W2:Y:S02]  /*3fa0*/  SYNCS.PHASECHK.TRANS64.TRYWAIT P0, [UR4], R3 ;  /* 0x00000003ff0075a7 */ /* 0x000ea40008001104 */
[----:B--2---:R-:W-:Y:S05]  /*3fb0*/  @!P0 BRA `(.L_x_76) ;  /* 0x0000006000608947 */ /* 0x004fea0003800000 */
.L_x_172:
        /* <DEDUP_REMOVED lines=9> */
.L_x_174:
        /* <DEDUP_REMOVED lines=9> */
.L_x_176:
[----:B------:R-:W-:-:S04]  /*40e0*/  UIADD3 UR4, UPT, UPT, UR4, 0x1, URZ ;  /* 0x0000000104047890 */ /* 0x000fc8000fffe0ff */
[----:B------:R-:W-:-:S04]  /*40f0*/  UISETP.NE.AND UP0, UPT, UR4, 0x4, UPT ;  /* 0x000000040400788c */ /* 0x000fc8000bf05270 */
[----:B------:R-:W-:Y:S02]  /*4100*/  USEL UR5, URZ, 0x1, UP0 ;  /* 0x00000001ff057887 */ /* 0x000fe40008000000 */
[----:B------:R-:W-:-:S04]  /*4110*/  USEL UR4, UR4, URZ, UP0 ;  /* 0x000000ff04047287 */ /* 0x000fc80008000000 */
[----:B------:R-:W-:Y:S01]  /*4120*/  ULEA UR4, UR4, UR7, 0x3 ;  /* 0x0000000704047291 */ /* 0x000fe2000f8e18ff */
[----:B-1----:R-:W-:-:S04]  /*4130*/  LOP3.LUT R3, R2, UR5, RZ, 0x3c, !PT ;  /* 0x0000000502037c12 */ /* 0x002fc8000f8e3cff */
[----:B------:R-:W-:Y:S01]  /*4140*/  SHF.L.U32 R3, R3, 0x1f, RZ ;  /* 0x0000001f03037819 */ /* 0x000fe200000006ff */
[----:B------:R-:W-:-:S04]  /*4150*/  IMAD.U32 R0, RZ, RZ, UR4 ;  /* 0x00000004ff007e24 */ /* 0x000fc8000f8e00ff */
[----:B------:R1:W2:Y:S03]  /*4160*/  SYNCS.PHASECHK.TRANS64.TRYWAIT P0, [R0+URZ], R3 ;  /* 0x00000003000075a7 */ /* 0x0002a600080011ff */
[----:B--2---:R-:W-:Y:S05]  /*4170*/  @!P0 NANOSLEEP.SYNCS 0x989680 ;  /* 0x009896800000895d */ /* 0x004fea0003900000 */
[----:B------:R-:W2:Y:S02]  /*4180*/  @!P0 SYNCS.PHASECHK.TRANS64 P0, [R0+URZ], R3 ;  /* 0x00000003000085a7 */ /* 0x000ea400080010ff */
[----:B--2---:R-:W-:Y:S05]  /*4190*/  @P0 BRA `(.L_x_79) ;  /* 0x0000000000200947 */ /* 0x004fea0003800000 */
.L_x_80:
[----:B--2---:R2:W4:Y:S02]  /*41a0*/  SYNCS.PHASECHK.TRANS64.TRYWAIT P0, [R0+URZ], R3 ;  /* 0x00000003000075a7 */ /* 0x00452400080011ff */
[----:B----4-:R-:W-:Y:S05]  /*41b0*/  @!P0 NANOSLEEP.SYNCS 0x989680 ;  /* 0x009896800000895d */ /* 0x010fea0003900000 */
[----:B------:R-:W4:Y:S02]  /*41c0*/  @!P0 SYNCS.PHASECHK.TRANS64 P0, [R0+URZ], R3 ;  /* 0x00000003000085a7 */ /* 0x000f2400080010ff */
[----:B----4-:R-:W-:Y:S05]  /*41d0*/  @!P0 BRA `(.L_x_80) ;  /* 0xfffffffc00f08947 */ /* 0x010fea000383ffff */
[----:B------:R-:W-:Y:S05]  /*41e0*/  BRA `(.L_x_79) ;  /* 0x00000000000c7947 */ /* 0x000fea0003800000 */
.L_x_75:
[----:B------:R-:W-:-:S04]  /*41f0*/  UIADD3 UR4, UPT, UPT, UR26, 0x110, URZ ;  /* 0x000001101a047890 */ /* 0x000fc8000fffe0ff */
[----:B------:R-:W-:-:S09]  /*4200*/  UPRMT UR4, UR45, 0x654, UR4 ;  /* 0x000006542d047896 */ /* 0x000fd20008000004 */
[----:B------:R-:W-:Y:S03]  /*4210*/  SYNCS.ARRIVE.TRANS64.RED.A1T0 RZ, [UR4], RZ ;  /* 0x000000ffffff79a7 */ /* 0x000fe60008100404 */
.L_x_79:
[----:B-12---:R-:W-:Y:S01]  /*4220*/  SHF.L.U32 R3, RZ, 0x1f, RZ ;  /* 0x0000001fff037819 */ /* 0x006fe200000006ff */
[----:B------:R-:W-:Y:S01]  /*4230*/  UIADD3 UR4, UPT, UPT, UR26, 0x110, URZ ;  /* 0x000001101a047890 */ /* 0x000fe2000fffe0ff */
[----:B------:R-:W-:Y:S02]  /*4240*/  PLOP3.LUT P0, PT, PT, PT, UP1, 0x80, 0x8 ;  /* 0x000000000008781c */ /* 0x000fe40003f0f018 */
[----:B------:R-:W1:Y:S02]  /*4250*/  SYNCS.PHASECHK.TRANS64.TRYWAIT P1, [UR26+0x110], R3 ;  /* 0x00011003ff0075a7 */ /* 0x000e64000802111a */
[----:B-1----:R-:W-:Y:S09]  /*4260*/  @!P1 BRA `(.L_x_81) ;  /* 0x0000005c00fc9947 */ /* 0x002ff20003800000 */
.L_x_178:
[----:B------:R-:W-:Y:S01]  /*4270*/  @!UP1 UPRMT UR4, UR45, 0x654, UR4 ;  /* 0x000006542d049896 */ /* 0x000fe20008000004 */
[----:B------:R-:W-:Y:S01]  /*4280*/  UMOV UR5, 0xffff ;  /* 0x0000ffff00057882 */ /* 0x000fe20000000000 */
[----:B------:R-:W-:-:S07]  /*4290*/  UMOV UR6, 0x1 ;  /* 0x0000000100067882 */ /* 0x000fce0000000000 */
[----:B------:R-:W-:Y:S01]  /*42a0*/  @!P0 SYNCS.ARRIVE.TRANS64.RED.A1T0 RZ, [UR4], RZ ;  /* 0x000000ffffff89a7 */ /* 0x000fe20008100404 */
[----:B------:R-:W-:Y:S01]  /*42b0*/  NOP ;  /* 0x0000000000007918 */ /* 0x000fe20000000000 */
[----:B-1----:R-:W1:Y:S01]  /*42c0*/  LDS R0, [UR8+0x14] ;  /* 0x00001408ff007984 */ /* 0x002e620008000800 */
[----:B------:R-:W-:-:S04]  /*42d0*/  ULOP3.LUT UR4, UR44, 0xffff, URZ, 0xc0, !UPT ;  /* 0x0000ffff2c047892 */ /* 0x000fc8000f8ec0ff */
[----:B------:R-:W-:-:S04]  /*42e0*/  USHF.R.U32.HI UR4, URZ, 0x5, UR4 ;  /* 0x00000005ff047899 */ /* 0x000fc80008011604 */
[----:B------:R-:W-:Y:S02]  /*42f0*/  USHF.L.U32 UR5, UR5, UR4, URZ ;  /* 0x0000000405057299 */ /* 0x000fe400080006ff */
[----:B------:R-:W-:-:S04]  /*4300*/  USHF.L.U32 UR4, UR6, UR4, URZ ;  /* 0x0000000406047299 */ /* 0x000fc800080006ff */
[----:B-1----:R-:W-:-:S04]  /*4310*/  LOP3.LUT R0, R0, UR5, RZ, 0xc0, !PT ;  /* 0x0000000500007c12 */ /* 0x002fc8000f8ec0ff */
[----:B------:R-:W-:-:S13]  /*4320*/  ISETP.NE.AND P0, PT, R0, UR5, PT ;  /* 0x0000000500007c0c */ /* 0x000fda000bf05270 */
[----:B------:R-:W-:Y:S05]  /*4330*/  @P0 BRA `(.L_x_82) ;  /* 0x0000000000580947 */ /* 0x000fea0003800000 */
[----:B------:R-:W1:Y:S02]  /*4340*/  LDS R0, [UR8+0x18] ;  /* 0x00001808ff007984 */ /* 0x000e640008000800 */
[----:B-1----:R-:W-:-:S04]  /*4350*/  LOP3.LUT R0, R0, UR4, RZ, 0xc0, !PT ;  /* 0x0000000400007c12 */ /* 0x002fc8000f8ec0ff */
[----:B------:R-:W-:-:S13]  /*4360*/  ISETP.NE.AND P0, PT, R0, UR4, PT ;  /* 0x0000000400007c0c */ /* 0x000fda000bf05270 */
[----:B------:R-:W-:Y:S05]  /*4370*/  @P0 BRA `(.L_x_83) ;  /* 0x00000000003c0947 */ /* 0x000fea0003800000 */
[----:B------:R-:W1:Y:S01]  /*4380*/  S2R R2, SR_LANEID ;  /* 0x0000000000027919 */ /* 0x000e620000000000 */
[----:B------:R-:W-:Y:S01]  /*4390*/  ULOP3.LUT UR5, URZ, UR5, URZ, 0x33, !UPT ;  /* 0x00000005ff057292 */ /* 0x000fe2000f8e33ff */
[----:B------:R-:W-:Y:S01]  /*43a0*/  LOP3.LUT R4, RZ, UR4, RZ, 0x33, !PT ;  /* 0x00000004ff047c12 */ /* 0x000fe2000f8e33ff */
[----:B------:R-:W-:Y:S02]  /*43b0*/  VOTEU.ANY UR4, UPT, PT ;  /* 0x0000000000047886 */ /* 0x000fe400038e0100 */
[----:B------:R-:W-:Y:S01]  /*43c0*/  UFLO.U32 UR4, UR4 ;  /* 0x00000004000472bd */ /* 0x000fe200080e0000 */
[----:B------:R-:W2:Y:S01]  /*43d0*/  REDUX UR6, R4 ;  /* 0x00000000040673c4 */ /* 0x000ea20000000000 */
[----:B------:R-:W-:-:S06]  /*43e0*/  IMAD.U32 R0, RZ, RZ, UR5 ;  /* 0x00000005ff007e24 */ /* 0x000fcc000f8e00ff */
[----:B------:R4:W-:Y:S01]  /*43f0*/  UTCATOMSWS.AND URZ, UR5 ;  /* 0x0000000500ff79e3 */ /* 0x0009e20008000000 */
[----:B------:R-:W3:Y:S01]  /*4400*/  REDUX UR7, R0 ;  /* 0x00000000000773c4 */ /* 0x000ee20000000000 */
[----:B-1----:R-:W-:Y:S01]  /*4410*/  ISETP.EQ.U32.AND P0, PT, R2, UR4, PT ;  /* 0x0000000402007c0c */ /* 0x002fe2000bf02070 */
[----:B--2---:R-:W-:Y:S01]  /*4420*/  IMAD.U32 R2, RZ, RZ, UR6 ;  /* 0x00000006ff027e24 */ /* 0x004fe2000f8e00ff */
[----:B---3--:R-:W-:-:S11]  /*4430*/  MOV R3, UR7 ;  /* 0x0000000700037c02 */ /* 0x008fd60008000f00 */
[----:B------:R4:W-:Y:S04]  /*4440*/  @P0 ATOMS.AND RZ, [UR8+0x14], R3 ;  /* 0x00001403ffff098c */ /* 0x0009e8000a800008 */
[----:B------:R4:W-:Y:S01]  /*4450*/  @P0 ATOMS.AND RZ, [UR8+0x18], R2 ;  /* 0x00001802ffff098c */ /* 0x0009e2000a800008 */
[----:B------:R-:W-:Y:S05]  /*4460*/  BRA `(.L_x_84) ;  /* 0x0000000000147947 */ /* 0x000fea0003800000 */
.L_x_83:
[----:B------:R-:W-:Y:S02]  /*4470*/  MOV R2, 0x4490 ;  /* 0x0000449000027802 */ /* 0x000fe40000000f00 */
[----:B---3-5:R-:W-:Y:S05]  /*4480*/  CALL.REL.NOINC `($__internal_0_$__cuda_sm10x_tcgen05_guardrail_trap_col_being_dealloced_not_returned_by_alloc) ;  /* 0x0000006000dc7944 */ /* 0x028fea0003c00000 */
[----:B------:R-:W-:Y:S05]  /*4490*/  BRA `(.L_x_84) ;  /* 0x0000000000087947 */ /* 0x000fea0003800000 */
.L_x_82:
[----:B------:R-:W-:Y:S02]  /*44a0*/  MOV R2, 0x44c0 ;  /* 0x000044c000027802 */ /* 0x000fe40000000f00 */
[----:B---3-5:R-:W-:Y:S05]  /*44b0*/  CALL.REL.NOINC `($__internal_2_$__cuda_sm10x_tcgen05_guardrail_trap_unallocated_columns_being_dealloced) ;  /* 0x0000006000e87944 */ /* 0x028fea0003c00000 */
.L_x_84:
[----:B------:R-:W-:Y:S01]  /*44c0*/  NOP ;  /* 0x0000000000007918 */ /* 0x000fe20000000000 */
[----:B----4-:R-:W-:Y:S05]  /*44d0*/  EXIT ;  /* 0x000000000000794d */ /* 0x010fea0003800000 */
.L_x_55:
[----:B------:R-:W-:-:S09]  /*44e0*/  UISETP.NE.OR UP0, UPT, UR13, 0x3, !UP3 ;  /* 0x000000030d00788c */ /* 0x000fd2000df05670 */
[----:B------:R-:W-:Y:S05]  /*44f0*/  BRA.U UP0, `(.L_x_85) ;  /* 0x00000011005c7547 */ /* 0x000fea000b800000 */
[----:B------:R-:W1:Y:S01]  /*4500*/  S2UR UR10, SR_CgaCtaId ;  /* 0x00000000000a79c3 */ /* 0x000e620000008800 */
[----:B------:R-:W2:Y:S01]  /*4510*/  LDCU UR31, c[0x0][0x370] ;  /* 0x00006e00ff1f77ac */ /* 0x000ea20008000800 */
[----:B------:R-:W-:Y:S02]  /*4520*/  HFMA2 R13, -RZ, RZ, 0, 0 ;  /* 0x00000000ff0d7431 */ /* 0x000fe400000001ff */
[----:B------:R-:W-:Y:S01]  /*4530*/  IMAD.MOV.U32 R15, RZ, RZ, 0x1 ;  /* 0x00000001ff0f7424 */ /* 0x000fe200078e00ff */
[----:B------:R-:W-:Y:S01]  /*4540*/  MOV R7, 0x2000 ;  /* 0x0000200000077802 */ /* 0x000fe20000000f00 */
[----:B------:R-:W2:Y:S01]  /*4550*/  LDCU.128 UR44, c[0x0][0xb10] ;  /* 0x00016200ff2c77ac */ /* 0x000ea20008000c00 */
[----:B------:R-:W-:Y:S01]  /*4560*/  IMAD.MOV.U32 R14, RZ, RZ, RZ ;  /* 0x000000ffff0e7224 */ /* 0x000fe200078e00ff */
[----:B------:R-:W3:Y:S01]  /*4570*/  LDC.64 R16, c[0x0][0x348] ;  /* 0x0000d200ff107b82 */ /* 0x000ee20000000a00 */
[----:B------:R-:W4:Y:S01]  /*4580*/  LDCU UR30, c[0x0][0x374] ;  /* 0x00006e80ff1e77ac */ /* 0x000f220008000800 */
[----:B------:R-:W1:Y:S06]  /*4590*/  LDCU UR15, c[0x0][0xb0c] ;  /* 0x00016180ff0f77ac */ /* 0x000e6c0008000800 */
[----:B------:R-:W3:Y:S01]  /*45a0*/  LDC.64 R2, c[0x0][0x888] ;  /* 0x00022200ff027b82 */ /* 0x000ee20000000a00 */
[----:B------:R-:W3:Y:S01]  /*45b0*/  LDCU UR49, c[0x0][0xb20] ;  /* 0x00016400ff3177ac */ /* 0x000ee20008000800 */
[----:B------:R-:W3:Y:S06]  /*45c0*/  LDCU UR4, c[0x0][0xb30] ;  /* 0x00016600ff0477ac */ /* 0x000eec0008000800 */
[----:B------:R-:W3:Y:S01]  /*45d0*/  LDC.64 R4, c[0x0][0x890] ;  /* 0x00022400ff047b82 */ /* 0x000ee20000000a00 */
[----:B------:R-:W-:Y:S01]  /*45e0*/  UMOV UR21, 0x400 ;  /* 0x0000040000157882 */ /* 0x000fe20000000000 */
[----:B--2---:R-:W-:-:S02]  /*45f0*/  UIMAD.WIDE.U32 UR6, UR31, UR44, URZ ;  /* 0x0000002c1f0672a5 */ /* 0x004fc4000f8e00ff */
[----:B----4-:R-:W-:Y:S02]  /*4600*/  UIMAD.WIDE.U32 UR8, UR30, UR47, URZ ;  /* 0x0000002f1e0872a5 */ /* 0x010fe4000f8e00ff */
[----:B-1----:R-:W-:Y:S02]  /*4610*/  ULEA UR21, UR10, UR21, 0x18 ;  /* 0x000000150a157291 */ /* 0x002fe4000f8ec0ff */
[----:B------:R-:W-:Y:S02]  /*4620*/  UPLOP3.LUT UP3, UPT, UPT, UPT, UPT, 0x40, 0x4 ;  /* 0x000000000004789c */ /* 0x000fe40003f6e870 */
[----:B------:R-:W-:Y:S02]  /*4630*/  UIADD3 UR37, UPT, UPT, UR21, 0x58, URZ ;  /* 0x0000005815257890 */ /* 0x000fe4000fffe0ff */
[----:B------:R-:W-:Y:S02]  /*4640*/  UIADD3 UR33, UPT, UPT, UR21, 0x40, URZ ;  /* 0x0000004015217890 */ /* 0x000fe4000fffe0ff */
[----:B------:R-:W-:-:S02]  /*4650*/  UIADD3 UR25, UPT, UPT, UR21, 0x48, URZ ;  /* 0x0000004815197890 */ /* 0x000fc4000fffe0ff */
[----:B------:R-:W-:Y:S01]  /*4660*/  UIADD3 UR17, UPT, UPT, UR21, 0x50, URZ ;  /* 0x0000005015117890 */ /* 0x000fe2000fffe0ff */
[----:B------:R-:W-:Y:S01]  /*4670*/  UMOV UR6, UR7 ;  /* 0x0000000700067c82 */ /* 0x000fe20008000000 */
[----:B------:R-:W-:Y:S01]  /*4680*/  UMOV UR41, UR9 ;  /* 0x0000000900297c82 */ /* 0x000fe20008000000 */
[----:B------:R-:W-:Y:S02]  /*4690*/  UISETP.GE.AND UP0, UPT, UR42, 0x1, UPT ;  /* 0x000000012a00788c */ /* 0x000fe4000bf06270 */
[----:B------:R-:W-:Y:S01]  /*46a0*/  UISETP.NE.AND UP4, UPT, UR42, 0x1, UPT ;  /* 0x000000012a00788c */ /* 0x000fe2000bf85270 */
[----:B------:R-:W1:Y:S01]  /*46b0*/  LDCU.64 UR22, c[0x0][0xb28] ;  /* 0x00016500ff1677ac */ /* 0x000e620008000a00 */
[----:B------:R-:W-:Y:S02]  /*46c0*/  UISETP.NE.AND UP6, UPT, UR15, 0x1, UPT ;  /* 0x000000010f00788c */ /* 0x000fe4000bfc5270 */
[----:B------:R-:W-:Y:S02]  /*46d0*/  UISETP.NE.AND UP5, UPT, UR46, 0x1, UPT ;  /* 0x000000012e00788c */ /* 0x000fe4000bfa5270 */
[----:B------:R-:W-:-:S02]  /*46e0*/  UPRMT UR37, UR10, 0x654, UR37 ;  /* 0x000006540a257896 */ /* 0x000fc40008000025 */
[----:B------:R-:W-:Y:S02]  /*46f0*/  USHF.R.U32.HI UR43, URZ, UR45, UR6 ;  /* 0x0000002dff2b7299 */ /* 0x000fe40008011606 */
[----:B------:R-:W-:Y:S02]  /*4700*/  UPRMT UR40, UR10, 0x654, UR33 ;  /* 0x000006540a287896 */ /* 0x000fe40008000021 */
[----:B------:R-:W-:Y:S02]  /*4710*/  UPRMT UR39, UR10, 0x654, UR25 ;  /* 0x000006540a277896 */ /* 0x000fe40008000019 */
[----:B------:R-:W-:Y:S02]  /*4720*/  UPRMT UR38, UR10, 0x654, UR17 ;  /* 0x000006540a267896 */ /* 0x000fe40008000011 */
[----:B---3--:R-:W-:Y:S02]  /*4730*/  USHF.R.U32.HI UR41, URZ, UR49, UR41 ;  /* 0x00000031ff297299 */ /* 0x008fe40008011629 */
[----:B------:R-:W-:-:S11]  /*4740*/  UISETP.NE.AND UP2, UPT, UR4, 0x1, UPT ;  /* 0x000000010400788c */ /* 0x000fd6000bf45270 */
.L_x_96:
[C---:B------:R-:W-:Y:S02]  /*4750*/  LEA R12, R14.reuse, UR21, 0x3 ;  /* 0x000000150e0c7c11 */ /* 0x040fe4000f8e18ff */
[----:B------:R-:W-:Y:S02]  /*4760*/  SHF.L.U32 R9, R13, 0x1f, RZ ;  /* 0x0000001f0d097819 */ /* 0x000fe400000006ff */
[----:B------:R-:W-:Y:S02]  /*4770*/  LEA R10, R14, UR21, 0x4 ;  /* 0x000000150e0a7c11 */ /* 0x000fe4000f8e20ff */
[----:B--2---:R-:W2:Y:S02]  /*4780*/  SYNCS.PHASECHK.TRANS64.TRYWAIT P0, [R12+URZ+0x90], R9 ;  /* 0x000090090c0075a7 */ /* 0x004ea400080011ff */
[----:B--2---:R-:W-:Y:S05]  /*4790*/  @!P0 BRA `(.L_x_86) ;  /* 0x0000005800c88947 */ /* 0x004fea0003800000 */
.L_x_179:
[----:B--2---:R-:W2:Y:S01]  /*47a0*/  LDS.128 R8, [R10+0x120] ;  /* 0x000120000a087984 */ /* 0x004ea20000000c00 */
[----:B------:R-:W-:Y:S01]  /*47b0*/  UISETP.GE.AND UP0, UPT, UR42, 0x1, UPT ;  /* 0x000000012a00788c */ /* 0x000fe2000bf06270 */
[----:B------:R-:W-:Y:S01]  /*47c0*/  @!PT LDS RZ, [RZ] ;  /* 0x00000000fffff984 */ /* 0x000fe20000000800 */
[----:B------:R-:W-:Y:S01]  /*47d0*/  @!PT LDS RZ, [RZ] ;  /* 0x00000000fffff984 */ /* 0x000fe20000000800 */
[----:B------:R-:W-:Y:S01]  /*47e0*/  @!PT LDS RZ, [RZ] ;  /* 0x00000000fffff984 */ /* 0x000fe20000000800 */
[----:B------:R-:W-:Y:S01]  /*47f0*/  @!PT LDS RZ, [RZ] ;  /* 0x00000000fffff984 */ /* 0x000fe20000000800 */
[----:B------:R3:W-:Y:S06]  /*4800*/  MEMBAR.ALL.CTA ;  /* 0x0000000000007992 */ /* 0x0007ec0000008000 */
[----:B---3--:R-:W3:Y:S01]  /*4810*/  FENCE.VIEW.ASYNC.S ;  /* 0x00000000000073c6 */ /* 0x008ee20000000000 */
[----:B--2---:R-:W-:Y:S11]  /*4820*/  LOP3.LUT P0, RZ, R10, 0x1, RZ, 0xc0, !PT ;  /* 0x000000010aff7812 */ /* 0x004ff6000780c0ff */
[----:B------:R-:W-:Y:S02]  /*4830*/  @!UPT UIADD3 URZ, UPT, UPT, URZ, URZ, URZ ;  /* 0x000000fffffff290 */ /* 0x000fe4000fffe0ff */
[----:B---3--:R-:W-:Y:S01]  /*4840*/  VOTEU.ANY UP1, P0 ;  /* 0x0000000000ff7886 */ /* 0x008fe20000020100 */
[----:B------:R-:W-:Y:S11]  /*4850*/  PLOP3.LUT P0, PT, PT, PT, UP1, 0x80, 0x8 ;  /* 0x000000000008781c */ /* 0x000ff60003f0f018 */
[----:B------:R-:W-:Y:S02]  /*4860*/  @!UPT UIADD3 URZ, UPT, UPT, URZ, URZ, URZ ;  /* 0x000000fffffff290 */ /* 0x000fe4000fffe0ff */
[----:B------:R-:W-:Y:S02]  /*4870*/  @P0 SHF.R.U32.HI R0, RZ, 0x10, R9 ;  /* 0x00000010ff000819 */ /* 0x000fe40000011609 */
[----:B------:R-:W-:Y:S02]  /*4880*/  @P0 MOV R6, R8 ;  /* 0x0000000800060202 */ /* 0x000fe40000000f00 */
[----:B------:R-:W-:Y:S01]  /*4890*/  @P0 R2UR UR4, R0 ;  /* 0x00000000000402ca */ /* 0x000fe200000e0000 */
[----:B------:R-:W-:Y:S01]  /*48a0*/  VIADD R0, R12, 0xa0 ;  /* 0x000000a00c007836 */ /* 0x000fe20000000000 */
[----:B------:R-:W-:Y:S02]  /*48b0*/  @P0 LOP3.LUT R8, R9, 0xffff, RZ, 0xc0, !PT ;  /* 0x0000ffff09080812 */ /* 0x000fe400078ec0ff */
[----:B------:R-:W-:Y:S02]  /*48c0*/  @P0 R2UR UR6, R6 ;  /* 0x00000000060602ca */ /* 0x000fe400000e0000 */
[----:B------:R-:W-:Y:S02]  /*48d0*/  PRMT R0, RZ, 0x654, R0 ;  /* 0x00000654ff007816 */ /* 0x000fe40000000000 */
[----:B------:R-:W-:Y:S02]  /*48e0*/  @P0 R2UR UR5, R8 ;  /* 0x00000000080502ca */ /* 0x000fe400000e0000 */
[----:B------:R2:W-:Y:S03]  /*48f0*/  SYNCS.ARRIVE.TRANS64.RED.A1T0 RZ, [R0+URZ], RZ ;  /* 0x000000ff00ff79a7 */ /* 0x0005e600081004ff */
[----:B------:R-:W-:Y:S04]  /*4900*/  @UP1 UMOV UR29, UR4 ;  /* 0x00000004001d1c82 */ /* 0x000fe80008000000 */
[----:B------:R-:W-:Y:S04]  /*4910*/  @UP1 UMOV UR14, UR6 ;  /* 0x00000006000e1c82 */ /* 0x000fe80008000000 */
[----:B------:R-:W-:Y:S01]  /*4920*/  @UP1 UMOV UR13, UR5 ;  /* 0x00000005000d1c82 */ /* 0x000fe20008000000 */
[----:B------:R-:W-:Y:S05]  /*4930*/  BRA.U !UP0, `(.L_x_87) ;  /* 0x0000000108a47547 */ /* 0x000fea000b800000 */
[----:B------:R-:W-:Y:S02]  /*4940*/  UIMAD.WIDE.U32 UR18, UR13, UR47, URZ ;  /* 0x0000002f0d1272a5 */ /* 0x000fe4000f8e00ff */
[----:B------:R-:W-:Y:S02]  /*4950*/  UIMAD.WIDE.U32 UR26, UR14, UR44, URZ ;  /* 0x0000002c0e1a72a5 */ /* 0x000fe4000f8e00ff */
[----:B------:R-:W-:Y:S02]  /*4960*/  USEL UR4, UR30, UR41, !UP5 ;  /* 0x000000291e047287 */ /* 0x000fe4000e800000 */
[----:B------:R-:W-:Y:S02]  /*4970*/  USEL UR7, UR31, UR43, !UP6 ;  /* 0x0000002b1f077287 */ /* 0x000fe4000f000000 */
[----:B-1----:R-:W-:Y:S02]  /*4980*/  UIMAD.WIDE.U32 UR8, UR4, UR22, URZ ;  /* 0x00000016040872a5 */ /* 0x002fe4000f8e00ff */
[----:B------:R-:W-:Y:S01]  /*4990*/  UIMAD.WIDE.U32 UR10, UR7, UR22, URZ ;  /* 0x00000016070a72a5 */ /* 0x000fe2000f8e00ff */
[----:B------:R-:W-:Y:S02]  /*49a0*/  UMOV UR5, UR19 ;  /* 0x0000001300057c82 */ /* 0x000fe40008000000 */
[----:B------:R-:W-:Y:S03]  /*49b0*/  USHF.R.U32.HI UR6, URZ, UR49, UR5 ;  /* 0x00000031ff067299 */ /* 0x000fe60008011605 */
[----:B------:R-:W-:Y:S01]  /*49c0*/  UMOV UR5, UR27 ;  /* 0x0000001b00057c82 */ /* 0x000fe20008000000 */
[----:B------:R-:W-:Y:S02]  /*49d0*/  USEL UR6, UR13, UR6, !UP5 ;  /* 0x000000060d067287 */ /* 0x000fe4000e800000 */
[----:B------:R-:W-:Y:S03]  /*49e0*/  USHF.R.U32.HI UR12, URZ, UR45, UR5 ;  /* 0x0000002dff0c7299 */ /* 0x000fe60008011605 */
[----:B------:R-:W-:Y:S02]  /*49f0*/  UMOV UR5, UR9 ;  /* 0x0000000900057c82 */ /* 0x000fe40008000000 */
[----:B------:R-:W-:Y:S03]  /*4a00*/  @UP4 USHF.R.U32.HI UR4, URZ, UR23, UR5 ;  /* 0x00000017ff044299 */ /* 0x000fe60008011605 */
[----:B------:R-:W-:Y:S01]  /*4a10*/  UMOV UR5, UR11 ;  /* 0x0000000b00057c82 */ /* 0x000fe20008000000 */
[----:B------:R-:W-:Y:S02]  /*4a20*/  UIMAD UR4, UR42, UR4, URZ ;  /* 0x000000042a0472a4 */ /* 0x000fe4000f8e02ff */
[----:B------:R-:W-:Y:S02]  /*4a30*/  @UP4 USHF.R.U32.HI UR7, URZ, UR23, UR5 ;  /* 0x00000017ff074299 */ /* 0x000fe40008011605 */
[----:B------:R-:W-:Y:S02]  /*4a40*/  UIMAD.WIDE.U32 UR10, UR6, UR22, URZ ;  /* 0x00000016060a72a5 */ /* 0x000fe4000f8e00ff */
[----:B------:R-:W-:Y:S02]  /*4a50*/  USEL UR5, UR14, UR12, !UP6 ;  /* 0x0000000c0e057287 */ /* 0x000fe4000f000000 */
[----:B------:R-:W-:Y:S02]  /*4a60*/  UIMAD UR8, UR42, UR7, URZ ;  /* 0x000000072a0872a4 */ /* 0x000fe4000f8e02ff */
[----:B------:R-:W-:Y:S03]  /*4a70*/  UISETP.GE.AND UP0, UPT, UR6, UR4, UPT ;  /* 0x000000040600728c */ /* 0x000fe6000bf06270 */
[----:B------:R-:W-:Y:S01]  /*4a80*/  UMOV UR4, UR11 ;  /* 0x0000000b00047c82 */ /* 0x000fe20008000000 */
[----:B------:R-:W-:Y:S02]  /*4a90*/  UISETP.GE.OR UP0, UPT, UR5, UR8, UP0 ;  /* 0x000000080500728c */ /* 0x000fe40008706670 */
[----:B------:R-:W-:Y:S02]  /*4aa0*/  USHF.R.U32.HI UR4, URZ, UR23, UR4 ;  /* 0x00000017ff047299 */ /* 0x000fe40008011604 */
[----:B------:R-:W-:Y:S02]  /*4ab0*/  UIMAD.WIDE.U32 UR8, UR5, UR22, URZ ;  /* 0x00000016050872a5 */ /* 0x000fe4000f8e00ff */
[----:B------:R-:W-:Y:S04]  /*4ac0*/  USEL UR10, UR6, UR4, !UP4 ;  /* 0x00000004060a7287 */ /* 0x000fe8000e000000 */
[----:B------:R-:W-:Y:S01]  /*4ad0*/  UIADD3 UR11, UPT, UPT, -UR10, URZ, URZ ;  /* 0x000000ff0a0b7290 */ /* 0x000fe2000fffe1ff */
[----:B------:R-:W-:Y:S02]  /*4ae0*/  @!UP0 UMOV UR4, UR9 ;  /* 0x0000000900048c82 */ /* 0x000fe40008000000 */
[----:B------:R-:W-:Y:S02]  /*4af0*/  @!UP0 USHF.R.U32.HI UR4, URZ, UR23, UR4 ;  /* 0x00000017ff048299 */ /* 0x000fe40008011604 */
[----:B------:R-:W-:Y:S02]  /*4b00*/  UIMAD UR8, UR42, UR11, UR6 ;  /* 0x0000000b2a0872a4 */ /* 0x000fe4000f8e0206 */
[----:B------:R-:W-:Y:S04]  /*4b10*/  @!UP0 USEL UR4, UR5, UR4, !UP4 ;  /* 0x0000000405048287 */ /* 0x000fe8000e000000 */
[----:B------:R-:W-:Y:S02]  /*4b20*/  @!UP0 UIMAD UR8, UR7, UR8, UR4 ;  /* 0x00000008070882a4 */ /* 0x000fe4000f8e0204 */
[----:B------:R-:W-:Y:S02]  /*4b30*/  @!UP0 UIADD3 UR9, UPT, UPT, UR10, -UR4, URZ ;  /* 0x800000040a098290 */ /* 0x000fe4000fffe0ff */
[----:B------:R-:W-:Y:S02]  /*4b40*/  UIADD3 UR4, UPT, UPT, -UR5, URZ, URZ ;  /* 0x000000ff05047290 */ /* 0x000fe4000fffe1ff */
[----:B------:R-:W-:Y:S02]  /*4b50*/  UIADD3 UR7, UPT, UPT, -UR6, URZ, URZ ;  /* 0x000000ff06077290 */ /* 0x000fe4000fffe1ff */
[----:B------:R-:W-:Y:S02]  /*4b60*/  @!UP0 UIMAD UR6, UR9, UR42, UR5 ;  /* 0x0000002a090682a4 */ /* 0x000fe4000f8e0205 */
[----:B------:R-:W-:Y:S02]  /*4b70*/  UIMAD UR14, UR15, UR4, UR14 ;  /* 0x000000040f0e72a4 */ /* 0x000fe4000f8e020e */
[----:B------:R-:W-:Y:S01]  /*4b80*/  UIMAD UR13, UR46, UR7, UR13 ;  /* 0x000000072e0d72a4 */ /* 0x000fe2000f8e020d */
[----:B------:R-:W-:Y:S02]  /*4b90*/  @!UP0 UMOV UR5, UR8 ;  /* 0x0000000800058c82 */ /* 0x000fe40008000000 */
[----:B------:R-:W-:Y:S02]  /*4ba0*/  UIMAD UR14, UR5, UR15, UR14 ;  /* 0x0000000f050e72a4 */ /* 0x000fe4000f8e020e */
[----:B------:R-:W-:Y:S11]  /*4bb0*/  UIMAD UR13, UR6, UR46, UR13 ;  /* 0x0000002e060d72a4 */ /* 0x000ff6000f8e020d */
[----:B------:R-:W-:Y:S01]  /*4bc0*/  @!UPT UIADD3 URZ, UPT, UPT, URZ, URZ, URZ ;  /* 0x000000fffffff290 */ /* 0x000fe2000fffe0ff */
.L_x_87:
[----:B------:R-:W3:Y:S01]  /*4bd0*/  @!UP2 LDCU.128 UR8, c[0x0][0xb10] ;  /* 0x00016200ff08a7ac */ /* 0x000ee20008000c00 */
[C---:B------:R-:W-:Y:S02]  /*4be0*/  ISETP.NE.U32.AND P1, PT, R4.reuse, RZ, PT ;  /* 0x000000ff0400720c */ /* 0x040fe40003f25070 */
[----:B------:R-:W-:Y:S02]  /*4bf0*/  ISETP.NE.U32.AND P0, PT, R4, RZ, PT ;  /* 0x000000ff0400720c */ /* 0x000fe40003f05070 */
[C---:B------:R-:W-:Y:S02]  /*4c00*/  ISETP.NE.AND.EX P1, PT, R5.reuse, RZ, PT, P1 ;  /* 0x000000ff0500720c */ /* 0x040fe40003f25310 */
[----:B------:R-:W-:Y:S01]  /*4c10*/  ISETP.NE.AND.EX P0, PT, R5, RZ, PT, P0 ;  /* 0x000000ff0500720c */ /* 0x000fe20003f05300 */
[----:B------:R-:W4:Y:S01]  /*4c20*/  @!UP2 LDCU UR5, c[0x0][0xb0c] ;  /* 0x00016180ff05a7ac */ /* 0x000f220008000800 */
[----:B------:R-:W-:Y:S01]  /*4c30*/  SHF.L.U32 R9, R15, 0x1f, RZ ;  /* 0x0000001f0f097819 */ /* 0x000fe200000006ff */
[----:B------:R-:W-:Y:S02]  /*4c40*/  USHF.L.U32 UR35, UR16, 0x7, URZ ;  /* 0x0000000710237899 */ /* 0x000fe400080006ff */
[----:B------:R-:W-:Y:S02]  /*4c50*/  USHF.L.U32 UR34, UR20, 0x7, URZ ;  /* 0x0000000714227899 */ /* 0x000fe400080006ff */
[----:B---3--:R-:W-:Y:S07]  /*4c60*/  UIMAD.WIDE.U32 UR6, UR14, UR8, URZ ;  /* 0x000000080e0672a5 */ /* 0x008fee000f8e00ff */
[----:B------:R-:W-:Y:S01]  /*4c70*/  @!UP2 UMOV UR4, UR7 ;  /* 0x000000070004ac82 */ /* 0x000fe20008000000 */
[----:B----4-:R-:W-:Y:S02]  /*4c80*/  @!UP2 UISETP.NE.AND UP0, UPT, UR5, 0x1, UPT ;  /* 0x000000010500a88c */ /* 0x010fe4000bf05270 */
[----:B------:R-:W-:Y:S02]  /*4c90*/  @!UP2 USHF.R.U32.HI UR4, URZ, UR9, UR4 ;  /* 0x00000009ff04a299 */ /* 0x000fe40008011604 */
[----:B------:R-:W-:Y:S02]  /*4ca0*/  UIMAD.WIDE.U32 UR6, UR13, UR11, URZ ;  /* 0x0000000b0d0672a5 */ /* 0x000fe4000f8e00ff */
[----:B------:R-:W-:Y:S02]  /*4cb0*/  @!UP2 USEL UR8, UR14, UR4, !UP0 ;  /* 0x000000040e08a287 */ /* 0x000fe4000c000000 */
[----:B------:R-:W-:Y:S03]  /*4cc0*/  @!UP2 UISETP.NE.AND UP0, UPT, UR10, 0x1, UPT ;  /* 0x000000010a00a88c */ /* 0x000fe6000bf05270 */
[----:B------:R-:W-:Y:S02]  /*4cd0*/  @!UP2 UMOV UR6, UR7 ;  /* 0x000000070006ac82 */ /* 0x000fe40008000000 */
[----:B------:R-:W3:Y:S02]  /*4ce0*/  @!UP2 LDCU UR4, c[0x0][0xb20] ;  /* 0x00016400ff04a7ac */ /* 0x000ee40008000800 */
[----:B---3--:R-:W-:Y:S04]  /*4cf0*/  @!UP2 USHF.R.U32.HI UR6, URZ, UR4, UR6 ;  /* 0x00000004ff06a299 */ /* 0x008fe80008011606 */
[----:B------:R-:W-:Y:S04]  /*4d00*/  @!UP2 USEL UR6, UR13, UR6, !UP0 ;  /* 0x000000060d06a287 */ /* 0x000fe8000c000000 */
[----:B------:R-:W-:Y:S02]  /*4d10*/  @!UP2 UIADD3 UR4, UPT, UPT, -UR8, UR6, URZ ;  /* 0x000000060804a290 */ /* 0x000fe4000fffe1ff */
[----:B------:R-:W-:Y:S02]  /*4d20*/  @!UP2 UIADD3 UR6, UPT, UPT, UR8, -UR6, URZ ;  /* 0x800000060806a290 */ /* 0x000fe4000fffe0ff */
[----:B------:R-:W-:Y:S02]  /*4d30*/  @!UP2 UIMAD UR14, UR4, UR5, UR14 ;  /* 0x00000005040ea2a4 */ /* 0x000fe4000f8e020e */
[----:B------:R-:W-:Y:S01]  /*4d40*/  @!UP2 UIMAD UR13, UR6, UR10, UR13 ;  /* 0x0000000a060da2a4 */ /* 0x000fe2000f8e020d */
[----:B------:R-:W-:Y:S11]  /*4d50*/  BRA.U UP3, `(.L_x_88) ;  /* 0x0000000103107547 */ /* 0x000ff6000b800000 */
[----:B--2---:R-:W-:Y:S04]  /*4d60*/  MOV R0, UR48 ;  /* 0x0000003000007c02 */ /* 0x004fe80008000f00 */
[----:B------:R-:W-:Y:S04]  /*4d70*/  SHF.L.U32 R11, R0, 0x1f, RZ ;  /* 0x0000001f000b7819 */ /* 0x000fe800000006ff */
[----:B------:R-:W2:Y:S02]  /*4d80*/  SYNCS.PHASECHK.TRANS64.TRYWAIT P2, [UR21+0x88], R11 ;  /* 0x0000880bff0075a7 */ /* 0x000ea40008041115 */
[----:B--2---:R-:W-:Y:S05]  /*4d90*/  @!P2 BRA `(.L_x_89) ;  /* 0x00000054005ca947 */ /* 0x004fea0003800000 */
.L_x_88:
[----:B------:R-:W-:Y:S05]  /*4da0*/  @!P1 BRA `(.L_x_90) ;  /* 0x0000000000309947 */ /* 0x000fea0003800000 */
[----:B------:R-:W-:Y:S01]  /*4db0*/  ISETP.NE.U32.AND P1, PT, R2, RZ, PT ;  /* 0x000000ff0200720c */ /* 0x000fe20003f25070 */
[----:B------:R-:W3:Y:S01]  /*4dc0*/  LDCU.64 UR4, c[0x0][0x358] ;  /* 0x00006b00ff0477ac */ /* 0x000ee20008000a00 */
[----:B------:R-:W-:Y:S02]  /*4dd0*/  IMAD.MOV.U32 R80, RZ, RZ, 0x1 ;  /* 0x00000001ff507424 */ /* 0x000fe400078e00ff */
[----:B------:R-:W-:Y:S11]  /*4de0*/  ISETP.NE.AND.EX P1, PT, R3, RZ, PT, P1 ;  /* 0x000000ff0300720c */ /* 0x000ff60003f25310 */
[----:B------:R-:W-:Y:S02]  /*4df0*/  @!UPT UIADD3 URZ, UPT, UPT, URZ, URZ, URZ ;  /* 0x000000fffffff290 */ /* 0x000fe4000fffe0ff */
[----:B--2---:R-:W2:Y:S01]  /*4e00*/  @P1 LDC.64 R10, c[0x0][0x888] ;  /* 0x00022200ff0a1b82 */ /* 0x004ea20000000a00 */
[----:B------:R-:W-:Y:S04]  /*4e10*/  @P1 IMAD R0, R4, UR36, RZ ;  /* 0x0000002404001c24 */ /* 0x000fe8000f8e02ff */
[----:B--2---:R-:W-:Y:S04]  /*4e20*/  @P1 IMAD.WIDE R10, R0, 0x4, R10 ;  /* 0x00000004000a1825 */ /* 0x004fe800078e020a */
[----:B------:R-:W-:Y:S01]  /*4e30*/  HFMA2 R0, -RZ, RZ, 0, 5.9604644775390625e-08 ;  /* 0x00000001ff007431 */ /* 0x000fe200000001ff */
[----:B---3-5:R3:W5:Y:S04]  /*4e40*/  @P1 LDG.E R41, desc[UR4][R10.64] ;  /* 0x000000040a291981 */ /* 0x028768000c1e1900 */
[----:B------:R-:W-:Y:S01]  /*4e50*/  @!P1 PRMT R80, R0, 0x7610, R80 ;  /* 0x0000761000509816 */ /* 0x000fe20000000050 */
[----:B---3--:R-:W4:Y:S06]  /*4e60*/  @!P1 LDC R41, c[0x0][0x880] ;  /* 0x00022000ff299b82 */ /* 0x008f2c0000000800 */
.L_x_90:
[----:B----45:R-:W-:Y:S01]  /*4e70*/  @!P0 FSETP.EQ.AND P1, PT, R41, RZ, PT ;  /* 0x000000ff2900820b */ /* 0x030fe20003f22000 */
[----:B------:R-:W-:Y:S01]  /*4e80*/  @!UPT UIADD3 URZ, UPT, UPT, URZ, URZ, URZ ;  /* 0x000000fffffff290 */ /* 0x000fe2000fffe0ff */
[----:B------:R-:W-:Y:S11]  /*4e90*/  @!P0 BRA `(.L_x_91) ;  /* 0x0000000000188947 */ /* 0x000ff60003800000 */
[----:B------:R-:W-:Y:S02]  /*4ea0*/  LOP3.LUT P0, RZ, R80, 0xff, RZ, 0xc0, !PT ;  /* 0x000000ff50ff7812 */ /* 0x000fe4000780c0ff */
[----:B------:R-:W-:Y:S04]  /*4eb0*/  ISETP.NE.U32.AND P1, PT, R2, RZ, PT ;  /* 0x000000ff0200720c */ /* 0x000fe80003f25070 */
[----:B------:R-:W-:Y:S04]  /*4ec0*/  ISETP.NE.AND.EX P1, PT, R3, RZ, PT, P1 ;  /* 0x000000ff0300720c */ /* 0x000fe80003f25310 */
[----:B------:R-:W-:Y:S03]  /*4ed0*/  PLOP3.LUT P1, PT, P1, PT, PT, 0x8, 0x80 ;  /* 0x000000000080781c */ /* 0x000fe60000f2e170 */
[----:B------:R-:W-:Y:S11]  /*4ee0*/  @P0 FSETP.EQ.AND P1, PT, R41, RZ, PT ;  /* 0x000000ff2900020b */ /* 0x000ff60003f22000 */
[----:B------:R-:W-:Y:S02]  /*4ef0*/  @!UPT UIADD3 URZ, UPT, UPT, URZ, URZ, URZ ;  /* 0x000000fffffff290 */ /* 0x000fe4000fffe0ff */
.L_x_91:
[----:B------:R-:W3:Y:S01]  /*4f00*/  SYNCS.PHASECHK.TRANS64.TRYWAIT P2, [UR21+0x60], R9 ;  /* 0x00006009ff0075a7 */ /* 0x000ee20008041115 */
[----:B------:R-:W-:Y:S04]  /*4f10*/  ELECT P0, URZ, PT ;  /* 0x0000000000ff782f */ /* 0x000fe80003800000 */
[----:B------:R-:W-:Y:S11]  /*4f20*/  PLOP3.LUT P1, PT, P1, P0, PT, 0xf2, 0x2f ;  /* 0x00000000002f781c */ /* 0x000ff60000f21e72 */
[----:B------:R-:W-:Y:S02]  /*4f30*/  @!UPT UIADD3 URZ, UPT, UPT, URZ, URZ, URZ ;  /* 0x000000fffffff290 */ /* 0x000fe4000fffe0ff */
[----:B------:R-:W-:Y:S05]  /*4f40*/  @!P1 IADD3 R8, P0, PT, R16, 0x580, RZ ;  /* 0x0000058010089810 */ /* 0x000fea0007f1e0ff */
[----:B------:R-:W-:Y:S01]  /*4f50*/  @!P1 IMAD.X R6, RZ, RZ, R17, P0 ;  /* 0x000000ffff069224 */ /* 0x000fe200000e0611 */
[----:B---3--:R-:W-:Y:S07]  /*4f60*/  @!P2 BRA `(.L_x_92) ;  /* 0x000000540000a947 */ /* 0x008fee0003800000 */
.L_x_182:
[----:B------:R-:W-:Y:S01]  /*4f70*/  @!P1 R2UR UR5, R8 ;  /* 0x00000000080592ca */ /* 0x000fe200000e0000 */
[----:B------:R-:W-:Y:S01]  /*4f80*/  VOTEU.ALL UP0, P1 ;  /* 0x0000000000ff7886 */ /* 0x000fe20000800000 */
[----:B------:R-:W-:Y:S01]  /*4f90*/  @!P1 R2UR UR4, R6 ;  /* 0x00000000060492ca */ /* 0x000fe200000e0000 */
[----:B--2---:R-:W-:Y:S01]  /*4fa0*/  @!P1 IMAD.MOV.U32 R0, RZ, RZ, 0x2000 ;  /* 0x00002000ff009424 */ /* 0x004fe200078e00ff */
[----:B------:R-:W-:Y:S01]  /*4fb0*/  UMOV UR6, 0x0 ;  /* 0x0000000000067882 */ /* 0x000fe20000000000 */
[----:B------:R-:W-:Y:S01]  /*4fc0*/  UMOV UR7, 0x10000000 ;  /* 0x1000000000077882 */ /* 0x000fe20000000000 */
[----:B------:R-:W-:Y:S01]  /*4fd0*/  @!UP0 UIADD3 UR32, UPT, UPT, UR21, 0x200, URZ ;  /* 0x0000020015208890 */ /* 0x000fe2000fffe0ff */
[----:B------:R-:W-:Y:S01]  /*4fe0*/  @!P1 IADD3 R8, P0, PT, R16, 0x580, RZ ;  /* 0x0000058010089810 */ /* 0x000fe20007f1e0ff */
[----:B------:R-:W-:Y:S04]  /*4ff0*/  VOTEU.ALL UP0, P1 ;  /* 0x0000000000ff7886 */ /* 0x000fe80000800000 */
[----:B------:R-:W-:Y:S02]  /*5000*/  @!P1 IMAD.X R6, RZ, RZ, R17, P0 ;  /* 0x000000ffff069224 */ /* 0x000fe400000e0611 */
[----:B------:R-:W-:Y:S02]  /*5010*/  IMAD.U32 R10, RZ, RZ, UR5 ;  /* 0x00000005ff0a7e24 */ /* 0x000fe4000f8e00ff */
[----:B------:R-:W-:Y:S03]  /*5020*/  IMAD.U32 R11, RZ, RZ, UR4 ;  /* 0x00000004ff0b7e24 */ /* 0x000fe6000f8e00ff */
[----:B------:R-:W-:Y:S02]  /*5030*/  @!P1 R2UR UR4, R10 ;  /* 0x000000000a0492ca */ /* 0x000fe400000e0000 */
[----:B------:R-:W-:Y:S11]  /*5040*/  @!P1 R2UR UR5, R11 ;  /* 0x000000000b0592ca */ /* 0x000ff600000e0000 */
[----:B------:R-:W-:Y:S02]  /*5050*/  @!UPT UIADD3 URZ, UPT, UPT, URZ, URZ, URZ ;  /* 0x000000fffffff290 */ /* 0x000fe4000fffe0ff */
[----:B------:R2:W-:Y:S01]  /*5060*/  @!UP0 UTMALDG.3D [UR32], [UR4], desc[UR6] ;  /* 0x00000620040085b4 */ /* 0x0005e20008011000 */
[----:B------:R2:W-:Y:S01]  /*5070*/  @!P1 SYNCS.ARRIVE.TRANS64.RED.A0TR RZ, [UR21+0x40], R0 ;  /* 0x00004000ffff99a7 */ /* 0x0005e20008300415 */
[----:B------:R-:W-:Y:S01]  /*5080*/  SYNCS.ARRIVE.TRANS64.RED.A1T0 RZ, [UR40], RZ ;  /* 0x000000ffffff79a7 */ /* 0x000fe20008100428 */
[----:B------:R-:W3:Y:S02]  /*5090*/  SYNCS.PHASECHK.TRANS64.TRYWAIT P2, [UR21+0x68], R9 ;  /* 0x00006809ff0075a7 */ /* 0x000ee40008041115 */
[----:B--23--:R-:W-:Y:S05]  /*50a0*/  @!P2 BRA `(.L_x_93) ;  /* 0x0000005000c8a947 */ /* 0x00cfea0003800000 */
.L_x_184:
        /* <DEDUP_REMOVED lines=8> */
[----:B------:R-:W-:Y:S01]  /*5130*/  @!UP0 UIADD3 UR24, UPT, UPT, UR21, 0x2200, URZ ;  /* 0x0000220015188890 */ /* 0x000fe2000fffe0ff */
[----:B------:R-:W-:Y:S01]  /*5140*/  VOTEU.ALL UP0, P1 ;  /* 0x0000000000ff7886 */ /* 0x000fe20000800000 */
[----:B------:R-:W-:Y:S01]  /*5150*/  UMOV UR27, UR35 ;  /* 0x00000023001b7c82 */ /* 0x000fe20008000000 */
[----:B------:R-:W-:Y:S02]  /*5160*/  UMOV UR28, UR36 ;  /* 0x00000024001c7c82 */ /* 0x000fe40008000000 */
[----:B------:R-:W-:Y:S02]  /*5170*/  IMAD.U32 R10, RZ, RZ, UR5 ;  /* 0x00000005ff0a7e24 */ /* 0x000fe4000f8e00ff */
[----:B------:R-:W-:Y:S02]  /*5180*/  IMAD.U32 R11, RZ, RZ, UR4 ;  /* 0x00000004ff0b7e24 */ /* 0x000fe4000f8e00ff */
[----:B------:R-:W-:Y:S01]  /*5190*/  @!P1 IMAD.X R6, RZ, RZ, R17, P0 ;  /* 0x000000ffff069224 */ /* 0x000fe200000e0611 */
        /* <DEDUP_REMOVED lines=8> */
.L_x_186:
[----:B------:R-:W-:Y:S01]  /*5220*/  @!P1 R2UR UR5, R8 ;  /* 0x00000000080592ca */ /* 0x000fe200000e0000 */
[----:B------:R-:W-:Y:S01]  /*5230*/  VOTEU.ALL UP0, P1 ;  /* 0x0000000000ff7886 */ /* 0x000fe20000800000 */
[----:B------:R-:W-:Y:S01]  /*5240*/  @!P1 R2UR UR4, R6 ;  /* 0x00000000060492ca */ /* 0x000fe200000e0000 */
[----:B--2---:R-:W-:Y:S01]  /*5250*/  @!P1 IMAD.MOV.U32 R0, RZ, RZ, 0x2000 ;  /* 0x00002000ff009424 */ /* 0x004fe200078e00ff */
[----:B------:R-:W-:Y:S01]  /*5260*/  UMOV UR6, 0x0 ;  /* 0x0000000000067882 */ /* 0x000fe20000000000 */
[----:B------:R-:W-:Y:S01]  /*5270*/  UMOV UR7, 0x10000000 ;  /* 0x1000000000077882 */ /* 0x000fe20000000000 */
[----:B------:R-:W-:Y:S01]  /*5280*/  @!UP0 UIADD3 UR18, UPT, UPT, UR34, 0x40, URZ ;  /* 0x0000004022128890 */ /* 0x000fe2000fffe0ff */
[----:B------:R-:W-:Y:S01]  /*5290*/  VIADD R14, R14, 0x1 ;  /* 0x000000010e0e7836 */ /* 0x000fe20000000000 */
[----:B------:R-:W-:Y:S01]  /*52a0*/  @!UP0 UIADD3 UR16, UPT, UPT, UR21, 0x4200, URZ ;  /* 0x0000420015108890 */ /* 0x000fe2000fffe0ff */
[----:B------:R-:W-:Y:S01]  /*52b0*/  VOTEU.ALL UP0, P1 ;  /* 0x0000000000ff7886 */ /* 0x000fe20000800000 */
[----:B------:R-:W-:Y:S01]  /*52c0*/  UMOV UR19, UR35 ;  /* 0x0000002300137c82 */ /* 0x000fe20008000000 */
[----:B------:R-:W-:Y:S02]  /*52d0*/  UMOV UR20, UR36 ;  /* 0x0000002400147c82 */ /* 0x000fe40008000000 */
        /* <DEDUP_REMOVED lines=10> */
.L_x_188:
[----:B------:R-:W-:Y:S01]  /*5380*/  @!P1 IADD3 R6, P0, PT, R16, 0x580, RZ ;  /* 0x0000058010069810 */ /* 0x000fe20007f1e0ff */
[----:B------:R-:W-:Y:S01]  /*5390*/  VOTEU.ALL UP0, P1 ;  /* 0x0000000000ff7886 */ /* 0x000fe20000800000 */
[----:B------:R-:W-:Y:S01]  /*53a0*/  UMOV UR6, 0x0 ;  /* 0x0000000000067882 */ /* 0x000fe20000000000 */
[----:B------:R-:W-:Y:S01]  /*53b0*/  UMOV UR7, 0x10000000 ;  /* 0x1000000000077882 */ /* 0x000fe20000000000 */
[----:B------:R-:W-:Y:S01]  /*53c0*/  @!P1 R2UR UR5, R6 ;  /* 0x00000000060592ca */ /* 0x000fe200000e0000 */
[----:B--2---:R-:W-:Y:S01]  /*53d0*/  @!P1 IMAD.X R0, RZ, RZ, R17, P0 ;  /* 0x000000ffff009224 */ /* 0x004fe200000e0611 */
[----:B------:R-:W-:Y:S01]  /*53e0*/  @!UP0 UIADD3 UR10, UPT, UPT, UR34, 0x60, URZ ;  /* 0x00000060220a8890 */ /* 0x000fe2000fffe0ff */
[----:B------:R-:W-:Y:S01]  /*53f0*/  R2UR UR18, R82 ;  /* 0x00000000521272ca */ /* 0x000fe200000e0000 */
[----:B------:R-:W-:Y:S01]  /*5400*/  @!UP0 UIADD3 UR8, UPT, UPT, UR21, 0x6200, URZ ;  /* 0x0000620015088890 */ /* 0x000fe2000fffe0ff */
[----:B------:R-:W-:Y:S01]  /*5410*/  R2UR UR16, R83 ;  /* 0x00000000531072ca */ /* 0x000fe200000e0000 */
[----:B------:R-:W-:Y:S01]  /*5420*/  @!UP0 UIADD3 UR9, UPT, UPT, UR21, 0x58, URZ ;  /* 0x0000005815098890 */ /* 0x000fe2000fffe0ff */
[----:B------:R-:W-:Y:S01]  /*5430*/  @!P1 R2UR UR4, R0 ;  /* 0x00000000000492ca */ /* 0x000fe200000e0000 */
[----:B------:R-:W-:Y:S01]  /*5440*/  VOTEU.ALL UP0, P1 ;  /* 0x0000000000ff7886 */ /* 0x000fe20000800000 */
[----:B------:R-:W-:Y:S01]  /*5450*/  UMOV UR11, UR35 ;  /* 0x00000023000b7c82 */ /* 0x000fe20008000000 */
[----:B------:R-:W-:Y:S01]  /*5460*/  UMOV UR12, UR36 ;  /* 0x00000024000c7c82 */ /* 0x000fe20008000000 */
[C---:B------:R-:W-:Y:S01]  /*5470*/  ISETP.NE.AND P0, PT, R14.reuse, 0x2, PT ;  /* 0x000000020e00780c */ /* 0x040fe20003f05270 */
[----:B------:R-:W-:Y:S01]  /*5480*/  UPLOP3.LUT UP3, UPT, UPT, UPT, UPT, 0x80, 0x8 ;  /* 0x000000000008789c */ /* 0x000fe20003f6f070 */
[----:B------:R-:W-:Y:S01]  /*5490*/  IMAD.U32 R8, RZ, RZ, UR5 ;  /* 0x00000005ff087e24 */ /* 0x000fe2000f8e00ff */
[----:B------:R-:W-:Y:S01]  /*54a0*/  LOP3.LUT R15, R15, 0x1, RZ, 0x3c, !PT ;  /* 0x000000010f0f7812 */ /* 0x000fe200078e3cff */
[----:B------:R-:W-:Y:S01]  /*54b0*/  UMOV UR36, UR29 ;  /* 0x0000001d00247c82 */ /* 0x000fe20008000000 */
[----:B------:R-:W-:Y:S01]  /*54c0*/  SEL R0, RZ, 0x1, P0 ;  /* 0x00000001ff007807 */ /* 0x000fe20000000000 */
[----:B------:R-:W-:Y:S01]  /*54d0*/  UIADD3 UR20, UPT, UPT, UR13, UR18, URZ ;  /* 0x000000120d147290 */ /* 0x000fe2000fffe0ff */
[----:B------:R-:W-:Y:S01]  /*54e0*/  SEL R14, R14, RZ, P0 ;  /* 0x000000ff0e0e7207 */ /* 0x000fe20000000000 */
[----:B------:R-:W-:Y:S01]  /*54f0*/  UIADD3 UR16, UPT, UPT, UR14, UR16, URZ ;  /* 0x000000100e107290 */ /* 0x000fe2000fffe0ff */
[----:B------:R-:W-:Y:S01]  /*5500*/  IMAD.U32 R9, RZ, RZ, UR4 ;  /* 0x00000004ff097e24 */ /* 0x000fe2000f8e00ff */
[----:B------:R-:W-:Y:S02]  /*5510*/  @!P1 R2UR UR4, R8 ;  /* 0x00000000080492ca */ /* 0x000fe400000e0000 */
[----:B------:R-:W-:Y:S02]  /*5520*/  LOP3.LUT R13, R13, R0, RZ, 0x3c, !PT ;  /* 0x000000000d0d7212 */ /* 0x000fe400078e3cff */
[----:B------:R-:W-:Y:S11]  /*5530*/  @!P1 R2UR UR5, R9 ;  /* 0x00000000090592ca */ /* 0x000ff600000e0000 */
[----:B------:R-:W-:Y:S02]  /*5540*/  @!UPT UIADD3 URZ, UPT, UPT, URZ, URZ, URZ ;  /* 0x000000fffffff290 */ /* 0x000fe4000fffe0ff */
[----:B------:R2:W-:Y:S01]  /*5550*/  @!UP0 UTMALDG.3D [UR8], [UR4], desc[UR6] ;  /* 0x00000608040085b4 */ /* 0x0005e20008011000 */
[----:B------:R2:W-:Y:S01]  /*5560*/  @!P1 SYNCS.ARRIVE.TRANS64.RED.A0TR RZ, [UR21+0x58], R7 ;  /* 0x00005807ffff99a7 */ /* 0x0005e20008300415 */
[----:B------:R-:W-:Y:S01]  /*5570*/  SYNCS.ARRIVE.TRANS64.RED.A1T0 RZ, [UR37], RZ ;  /* 0x000000ffffff79a7 */ /* 0x000fe20008100425 */
[----:B------:R-:W-:Y:S05]  /*5580*/  BRA.U UP1, `(.L_x_96) ;  /* 0xfffffff101707547 */ /* 0x000fea000b83ffff */
[----:B------:R-:W-:-:S04]  /*5590*/  SHF.L.U32 R3, R15, 0x1f, RZ ;  /* 0x0000001f0f037819 */ /* 0x000fc800000006ff */
[----:B------:R-:W3:Y:S02]  /*55a0*/  SYNCS.PHASECHK.TRANS64.TRYWAIT P0, [UR21+0x60], R3 ;  /* 0x00006003ff0075a7 */ /* 0x000ee40008001115 */
[----:B---3--:R-:W-:Y:S05]  /*55b0*/  @!P0 BRA `(.L_x_97) ;  /* 0x0000004c00cc8947 */ /* 0x008fea0003800000 */
.L_x_190:
[----:B------:R-:W4:Y:S02]  /*55c0*/  SYNCS.PHASECHK.TRANS64.TRYWAIT P0, [UR21+0x68], R3 ;  /* 0x00006803ff0075a7 */ /* 0x000f240008001115 */
[----:B----4-:R-:W-:Y:S05]  /*55d0*/  @!P0 BRA `(.L_x_98) ;  /* 0x0000004c00dc8947 */ /* 0x010fea0003800000 */
.L_x_192:
[----:B------:R-:W4:Y:S02]  /*55e0*/  SYNCS.PHASECHK.TRANS64.TRYWAIT P0, [UR21+0x70], R3 ;  /* 0x00007003ff0075a7 */ /* 0x000f240008001115 */
[----:B----4-:R-:W-:Y:S05]  /*55f0*/  @!P0 BRA `(.L_x_99) ;  /* 0x0000004c00ec8947 */ /* 0x010fea0003800000 */
.L_x_194:
[----:B---3--:R-:W-:-:S07]  /*5600*/  MOV R0, UR21 ;  /* 0x0000001500007c02 */ /* 0x008fce0008000f00 */
.L_x_100:
[----:B---3--:R-:W-:-:S04]  /*5610*/  SHF.L.U32 R3, R15, 0x1f, RZ ;  /* 0x0000001f0f037819 */ /* 0x008fc800000006ff */
[----:B------:R3:W4:Y:S03]  /*5620*/  SYNCS.PHASECHK.TRANS64.TRYWAIT P0, [R0+URZ+0x78], R3 ;  /* 0x00007803000075a7 */ /* 0x00072600080011ff */
[----:B----4-:R-:W-:Y:S05]  /*5630*/  @!P0 NANOSLEEP.SYNCS 0x989680 ;  /* 0x009896800000895d */ /* 0x010fea0003900000 */
[----:B------:R-:W4:Y:S02]  /*5640*/  @!P0 SYNCS.PHASECHK.TRANS64 P0, [R0+URZ+0x78], R3 ;  /* 0x00007803000085a7 */ /* 0x000f2400080010ff */
[----:B-12-4-:R-:W-:Y:S05]  /*5650*/  @P0 EXIT ;  /* 0x000000000000094d */ /* 0x016fea0003800000 */
[----:B------:R-:W-:Y:S05]  /*5660*/  BRA `(.L_x_100) ;  /* 0xfffffffc00e87947 */ /* 0x000fea000383ffff */
.L_x_85:
[----:B------:R-:W-:-:S06]  /*5670*/  UISETP.GE.AND UP0, UPT, UR13, 0x4, UPT ;  /* 0x000000040d00788c */ /* 0x000fcc000bf06270 */
[----:B------:R-:W-:-:S13]  /*5680*/  PLOP3.LUT P0, PT, PT, PT, UP0, 0x80, 0x8 ;  /* 0x000000000008781c */ /* 0x000fda0003f0f008 */
[----:B------:R-:W-:Y:S05]  /*5690*/  @!P0 EXIT ;  /* 0x000000000000894d */ /* 0x000fea0003800000 */
[----:B------:R-:W1:Y:S08]  /*56a0*/  S2UR UR4, SR_CgaCtaId ;  /* 0x00000000000479c3 */ /* 0x000e700000008800 */
[----:B------:R-:W-:Y:S01]  /*56b0*/  BAR.SYNC.DEFER_BLOCKING 0x6, 0xa0 ;  /* 0x0182800000007b1d */ /* 0x000fe20000010000 */
[C---:B------:R-:W-:Y:S01]  /*56c0*/  IMAD.SHL.U32 R3, R95.reuse, 0x20, RZ ;  /* 0x000000205f037824 */ /* 0x040fe200078e00ff */
[C---:B------:R-:W-:Y:S01]  /*56d0*/  SHF.L.U32 R37, R95.reuse, 0x10, RZ ;  /* 0x000000105f257819 */ /* 0x040fe200000006ff */
[C---:B------:R-:W-:Y:S01]  /*56e0*/  IMAD.SHL.U32 R94, R95.reuse, 0x4, RZ ;  /* 0x000000045f5e7824 */ /* 0x040fe200078e00ff */
[----:B------:R-:W-:Y:S01]  /*56f0*/  LOP3.LUT R96, R95, 0x60, RZ, 0xc0, !PT ;  /* 0x000000605f607812 */ /* 0x000fe200078ec0ff */
[----:B------:R-:W-:Y:S01]  /*5700*/  HFMA2 R91, -RZ, RZ, 0, 5.9604644775390625e-08 ;  /* 0x00000001ff5b7431 */ /* 0x000fe200000001ff */
[----:B------:R-:W-:-:S02]  /*5710*/  UMOV UR44, 0x400 ;  /* 0x00000400002c7882 */ /* 0x000fc40000000000 */
[----:B------:R-:W2:Y:S01]  /*5720*/  LDC.64 R78, c[0x0][0x8b0] ;  /* 0x00022c00ff4e7b82 */ /* 0x000ea20000000a00 */
[----:B------:R-:W-:Y:S01]  /*5730*/  LOP3.LUT R5, R3, 0xc0, RZ, 0xc0, !PT ;  /* 0x000000c003057812 */ /* 0x000fe200078ec0ff */
[----:B------:R-:W-:Y:S01]  /*5740*/  HFMA2 R89, -RZ, RZ, 0, 0 ;  /* 0x00000000ff597431 */ /* 0x000fe200000001ff */
[----:B------:R-:W-:Y:S01]  /*5750*/  LOP3.LUT R93, R95, 0x2, RZ, 0xc0, !PT ;  /* 0x000000025f5d7812 */ /* 0x000fe200078ec0ff */
[----:B------:R-:W-:Y:S01]  /*5760*/  IMAD.MOV.U32 R36, RZ, RZ, RZ ;  /* 0x000000ffff247224 */ /* 0x000fe200078e00ff */
[----:B------:R-:W-:Y:S01]  /*5770*/  LOP3.LUT R94, R5, 0x18, R94, 0xf8, !PT ;  /* 0x00000018055e7812 */ /* 0x000fe200078ef85e */
[----:B------:R-:W-:Y:S01]  /*5780*/  IMAD.MOV.U32 R87, RZ, RZ, RZ ;  /* 0x000000ffff577224 */ /* 0x000fe200078e00ff */
[----:B------:R-:W-:Y:S01]  /*5790*/  LOP3.LUT R37, R37, 0x600000, RZ, 0xc0, !PT ;  /* 0x0060000025257812 */ /* 0x000fe200078ec0ff */
[----:B------:R-:W3:Y:S01]  /*57a0*/  LDC.64 R76, c[0x0][0x8a8] ;  /* 0x00022a00ff4c7b82 */ /* 0x000ee20000000a00 */
[----:B------:R-:W-:Y:S01]  /*57b0*/  LOP3.LUT R94, R94, 0xf20, R3, 0xf8, !PT ;  /* 0x00000f205e5e7812 */ /* 0x000fe200078ef803 */
[----:B------:R-:W4:Y:S01]  /*57c0*/  LDCU UR59, c[0x0][0x370] ;  /* 0x00006e00ff3b77ac */ /* 0x000f220008000800 */
[----:B------:R-:W-:-:S02]  /*57d0*/  LOP3.LUT R95, R95, 0x4, RZ, 0xc0, !PT ;  /* 0x000000045f5f7812 */ /* 0x000fc400078ec0ff */
[----:B------:R-:W-:Y:S01]  /*57e0*/  MOV R90, RZ ;  /* 0x000000ff005a7202 */ /* 0x000fe20000000f00 */
[----:B------:R-:W2:Y:S01]  /*57f0*/  LDCU UR43, c[0x0][0xb0c] ;  /* 0x00016180ff2b77ac */ /* 0x000ea20008000800 */
[----:B-1----:R-:W-:Y:S01]  /*5800*/  ULEA UR44, UR4, UR44, 0x18 ;  /* 0x0000002c042c7291 */ /* 0x002fe2000f8ec0ff */
[----:B------:R-:W1:Y:S03]  /*5810*/  LDCU UR39, c[0x0][0xb30] ;  /* 0x00016600ff2777ac */ /* 0x000e660008000800 */
[----:B------:R-:W-:Y:S01]  /*5820*/  UIADD3 UR4, UPT, UPT, UR44, 0x200, URZ ;  /* 0x000002002c047890 */ /* 0x000fe2000fffe0ff */
[----:B------:R-:W1:Y:S04]  /*5830*/  LDCU.64 UR56, c[0x0][0x888] ;  /* 0x00011100ff3877ac */ /* 0x000e680008000a00 */
[----:B------:R-:W4:Y:S01]  /*5840*/  LDS R0, [UR44+0x140] ;  /* 0x0001402cff007984 */ /* 0x000f220008000800 */
[----:B------:R-:W-:Y:S01]  /*5850*/  IMAD.U32 R85, RZ, RZ, UR4 ;  /* 0x00000004ff557e24 */ /* 0x000fe2000f8e00ff */
[----:B------:R-:W1:Y:S03]  /*5860*/  LDCU.64 UR40, c[0x0][0xb28] ;  /* 0x00016500ff2877ac */ /* 0x000e660008000a00 */
[----:B------:R-:W-:Y:S01]  /*5870*/  IMAD R94, R94, 0x2, R85 ;  /* 0x000000025e5e7824 */ /* 0x000fe200078e0255 */
[----:B------:R-:W1:Y:S03]  /*5880*/  LDCU.64 UR62, c[0x0][0x890] ;  /* 0x00011200ff3e77ac */ /* 0x000e660008000a00 */
[--C-:B------:R-:W-:Y:S01]  /*5890*/  IMAD R93, R93, -0x10, R94.reuse ;  /* 0xfffffff05d5d7824 */ /* 0x100fe200078e025e */
[----:B------:R-:W1:Y:S01]  /*58a0*/  LDCU.128 UR52, c[0x0][0xb10] ;  /* 0x00016200ff3477ac */ /* 0x000e620008000c00 */
[----:B------:R-:W-:Y:S01]  /*58b0*/  IMAD R92, R95, -0x10, R94 ;  /* 0xfffffff05f5c7824 */ /* 0x000fe200078e025e */
[----:B------:R-:W1:Y:S01]  /*58c0*/  LDCU UR58, c[0x0][0x374] ;  /* 0x00006e80ff3a77ac */ /* 0x000e620008000800 */
[----:B------:R-:W-:Y:S01]  /*58d0*/  UMOV UR47, URZ ;  /* 0x000000ff002f7c82 */ /* 0x000fe20008000000 */
[----:B------:R-:W-:Y:S01]  /*58e0*/  UMOV UR46, URZ ;  /* 0x000000ff002e7c82 */ /* 0x000fe20008000000 */
[----:B-1234-:R-:W-:-:S07]  /*58f0*/  IMAD.IADD R37, R0, 0x1, R37 ;  /* 0x0000000100257824 */ /* 0x01efce00078e0225 */
.L_x_144:
[----:B------:R-:W-:Y:S02]  /*5900*/  LEA R3, R87, UR44, 0x3 ;  /* 0x0000002c57037c11 */ /* 0x000fe4000f8e18ff */
[----:B------:R-:W-:Y:S02]  /*5910*/  SHF.L.U32 R0, R89, 0x1f, RZ ;  /* 0x0000001f59007819 */ /* 0x000fe400000006ff */
[----:B------:R-:W-:Y:S02]  /*5920*/  LEA R5, R87, UR44, 0x4 ;  /* 0x0000002c57057c11 */ /* 0x000fe4000f8e20ff */
[----:B-1----:R-:W1:Y:S02]  /*5930*/  SYNCS.PHASECHK.TRANS64.TRYWAIT P0, [R3+URZ+0x90], R0 ;  /* 0x00009000030075a7 */ /* 0x002e6400080011ff */
[----:B-12---:R-:W-:Y:S05]  /*5940*/  @!P0 BRA `(.L_x_101) ;  /* 0x0000004c00308947 */ /* 0x006fea0003800000 */
.L_x_195:
        /* <DEDUP_REMOVED lines=11> */
[----:B------:R-:W-:Y:S01]  /*5a00*/  PLOP3.LUT P0, PT, PT, PT, UP1, 0x80, 0x8 ;  /* 0x000000000008781c */ /* 0x000fe20003f0f018 */
[----:B------:R-:W-:Y:S11]  /*5a10*/  UP2UR UR61, UPR, URZ, 0x2 ;  /* 0x00000002ff3d7883 */ /* 0x000ff60008000000 */
[----:B------:R-:W-:Y:S01]  /*5a20*/  @!UPT UIADD3 URZ, UPT, UPT, URZ, URZ, URZ ;  /* 0x000000fffffff290 */ /* 0x000fe2000fffe0ff */
[----:B-1----:R-:W-:Y:S02]  /*5a30*/  @P0 SHF.R.U32.HI R0, RZ, 0x10, R5 ;  /* 0x00000010ff000819 */ /* 0x002fe40000011605 */
        /* <DEDUP_REMOVED lines=12> */
[----:B------:R-:W2:Y:S01]  /*5b00*/  LDCU UR12, c[0x0][0xb20] ;  /* 0x00016400ff0c77ac */ /* 0x000ea20008000800 */
[----:B------:R-:W-:Y:S02]  /*5b10*/  UIMAD.WIDE.U32 UR4, UR58, UR55, URZ ;  /* 0x000000373a0472a5 */ /* 0x000fe4000f8e00ff */
[----:B------:R-:W-:Y:S02]  /*5b20*/  UIMAD.WIDE.U32 UR6, UR59, UR52, URZ ;  /* 0x000000343b0672a5 */ /* 0x000fe4000f8e00ff */
[----:B------:R-:W-:Y:S02]  /*5b30*/  UISETP.NE.AND UP0, UPT, UR54, 0x1, UPT ;  /* 0x000000013600788c */ /* 0x000fe4000bf05270 */
[----:B------:R-:W-:Y:S02]  /*5b40*/  UIMAD.WIDE.U32 UR8, UR37, UR55, URZ ;  /* 0x00000037250872a5 */ /* 0x000fe4000f8e00ff */
[----:B------:R-:W-:Y:S02]  /*5b50*/  UIMAD.WIDE.U32 UR10, UR38, UR52, URZ ;  /* 0x00000034260a72a5 */ /* 0x000fe4000f8e00ff */
[----:B------:R-:W-:Y:S02]  /*5b60*/  UISETP.NE.AND UP1, UPT, UR43, 0x1, UPT ;  /* 0x000000012b00788c */ /* 0x000fe4000bf25270 */
[----:B------:R-:W-:Y:S01]  /*5b70*/  UISETP.NE.AND UP2, UPT, UR42, 0x1, UPT ;  /* 0x000000012a00788c */ /* 0x000fe2000bf45270 */
[----:B------:R-:W-:Y:S02]  /*5b80*/  UMOV UR4, UR5 ;  /* 0x0000000500047c82 */ /* 0x000fe40008000000 */
[----:B--2---:R-:W-:Y:S03]  /*5b90*/  USHF.R.U32.HI UR5, URZ, UR12, UR4 ;  /* 0x0000000cff057299 */ /* 0x004fe60008011604 */
[----:B------:R-:W-:Y:S02]  /*5ba0*/  UMOV UR4, UR7 ;  /* 0x0000000700047c82 */ /* 0x000fe40008000000 */
[----:B------:R-:W-:Y:S02]  /*5bb0*/  USHF.R.U32.HI UR7, URZ, UR53, UR4 ;  /* 0x00000035ff077299 */ /* 0x000fe40008011604 */
[----:B------:R-:W-:Y:S02]  /*5bc0*/  USEL UR4, UR58, UR5, !UP0 ;  /* 0x000000053a047287 */ /* 0x000fe4000c000000 */
[----:B------:R-:W-:Y:S01]  /*5bd0*/  USEL UR7, UR59, UR7, !UP1 ;  /* 0x000000073b077287 */ /* 0x000fe2000c800000 */
[----:B------:R-:W-:Y:S01]  /*5be0*/  UMOV UR5, UR9 ;  /* 0x0000000900057c82 */ /* 0x000fe20008000000 */
[----:B------:R-:W-:Y:S02]  /*5bf0*/  UIMAD.WIDE.U32 UR8, UR4, UR40, URZ ;  /* 0x00000028040872a5 */ /* 0x000fe4000f8e00ff */
[----:B------:R-:W-:Y:S03]  /*5c00*/  USHF.R.U32.HI UR6, URZ, UR12, UR5 ;  /* 0x0000000cff067299 */ /* 0x000fe60008011605 */
[----:B------:R-:W-:Y:S01]  /*5c10*/  UMOV UR5, UR11 ;  /* 0x0000000b00057c82 */ /* 0x000fe20008000000 */
[----:B------:R-:W-:Y:S02]  /*5c20*/  UIMAD.WIDE.U32 UR10, UR7, UR40, URZ ;  /* 0x00000028070a72a5 */ /* 0x000fe4000f8e00ff */
[----:B------:R-:W-:Y:S02]  /*5c30*/  USHF.R.U32.HI UR12, URZ, UR53, UR5 ;  /* 0x00000035ff0c7299 */ /* 0x000fe40008011605 */
[----:B------:R-:W-:Y:S01]  /*5c40*/  USEL UR6, UR37, UR6, !UP0 ;  /* 0x0000000625067287 */ /* 0x000fe2000c000000 */
[----:B------:R-:W-:Y:S02]  /*5c50*/  UMOV UR5, UR9 ;  /* 0x0000000900057c82 */ /* 0x000fe40008000000 */
[----:B------:R-:W-:Y:S01]  /*5c60*/  UMOV UR10, UR11 ;  /* 0x0000000b000a7c82 */ /* 0x000fe20008000000 */
[----:B------:R-:W-:Y:S02]  /*5c70*/  @UP2 USHF.R.U32.HI UR4, URZ, UR41, UR5 ;  /* 0x00000029ff042299 */ /* 0x000fe40008011605 */
[----:B------:R-:W-:Y:S02]  /*5c80*/  @UP2 USHF.R.U32.HI UR7, URZ, UR41, UR10 ;  /* 0x00000029ff072299 */ /* 0x000fe4000801160a */
[----:B------:R-:W-:Y:S02]  /*5c90*/  UIMAD UR4, UR42, UR4, URZ ;  /* 0x000000042a0472a4 */ /* 0x000fe4000f8e02ff */
        /* <DEDUP_REMOVED lines=8> */
[----:B------:R-:W-:Y:S02]  /*5d20*/  USEL UR11, UR6, UR4, !UP2 ;  /* 0x00000004060b7287 */ /* 0x000fe4000d000000 */
[----:B------:R-:W-:Y:S02]  /*5d30*/  UIADD3 UR8, UPT, UPT, -UR5, URZ, URZ ;  /* 0x000000ff05087290 */ /* 0x000fe4000fffe1ff */
[----:B------:R-:W-:Y:S01]  /*5d40*/  UIADD3 UR10, UPT, UPT, -UR11, URZ, URZ ;  /* 0x000000ff0b0a7290 */ /* 0x000fe2000fffe1ff */
[----:B------:R-:W-:Y:S01]  /*5d50*/  @!UP0 UMOV UR4, UR9 ;  /* 0x0000000900048c82 */ /* 0x000fe20008000000 */
[----:B------:R-:W-:Y:S02]  /*5d60*/  UIADD3 UR9, UPT, UPT, -UR6, URZ, URZ ;  /* 0x000000ff06097290 */ /* 0x000fe4000fffe1ff */
[----:B------:R-:W-:Y:S02]  /*5d70*/  @!UP0 USHF.R.U32.HI UR4, URZ, UR41, UR4 ;  /* 0x00000029ff048299 */ /* 0x000fe40008011604 */
[----:B------:R-:W-:Y:S02]  /*5d80*/  UIMAD UR10, UR42, UR10, UR6 ;  /* 0x0000000a2a0a72a4 */ /* 0x000fe4000f8e0206 */
[----:B------:R-:W-:Y:S04]  /*5d90*/  @!UP0 USEL UR4, UR5, UR4, !UP2 ;  /* 0x0000000405048287 */ /* 0x000fe8000d000000 */
[----:B------:R-:W-:Y:S02]  /*5da0*/  @!UP0 UIMAD UR10, UR7, UR10, UR4 ;  /* 0x0000000a070a82a4 */ /* 0x000fe4000f8e0204 */
[----:B------:R-:W-:Y:S02]  /*5db0*/  @!UP0 UIADD3 UR11, UPT, UPT, UR11, -UR4, URZ ;  /* 0x800000040b0b8290 */ /* 0x000fe4000fffe0ff */
[----:B------:R-:W-:Y:S02]  /*5dc0*/  UIMAD UR7, UR43, UR8, UR38 ;  /* 0x000000082b0772a4 */ /* 0x000fe4000f8e0226 */
[----:B------:R-:W-:Y:S02]  /*5dd0*/  @!UP0 UIMAD UR6, UR11, UR42, UR5 ;  /* 0x0000002a0b0682a4 */ /* 0x000fe4000f8e0205 */
[----:B------:R-:W-:Y:S01]  /*5de0*/  UIMAD UR4, UR54, UR9, UR37 ;  /* 0x00000009360472a4 */ /* 0x000fe2000f8e0225 */
[----:B------:R-:W-:Y:S02]  /*5df0*/  @!UP0 UMOV UR5, UR10 ;  /* 0x0000000a00058c82 */ /* 0x000fe40008000000 */
[----:B------:R-:W-:Y:S02]  /*5e00*/  UIMAD UR38, UR5, UR43, UR7 ;  /* 0x0000002b052672a4 */ /* 0x000fe4000f8e0207 */
[----:B------:R-:W-:Y:S11]  /*5e10*/  UIMAD UR37, UR6, UR54, UR4 ;  /* 0x00000036062572a4 */ /* 0x000ff6000f8e0204 */
[----:B------:R-:W-:Y:S01]  /*5e20*/  @!UPT UIADD3 URZ, UPT, UPT, URZ, URZ, URZ ;  /* 0x000000fffffff290 */ /* 0x000fe2000fffe0ff */
.L_x_102:
[----:B------:R-:W-:Y:S01]  /*5e30*/  UISETP.NE.AND UP0, UPT, UR39, 0x1, UPT ;  /* 0x000000012700788c */ /* 0x000fe2000bf05270 */
[----:B------:R-:W-:Y:S01]  /*5e40*/  LOP3.LUT P0, RZ, R85, 0x1b0, RZ, 0xc0, !PT ;  /* 0x000001b055ff7812 */ /* 0x000fe2000780c0ff */
[----:B------:R-:W-:Y:S01]  /*5e50*/  USHF.L.U32 UR50, UR16, 0x7, URZ ;  /* 0x0000000710327899 */ /* 0x000fe200080006ff */
[----:B------:R-:W-:Y:S01]  /*5e60*/  BSSY.RECONVERGENT B6, `(.L_x_103) ;  /* 0x0000034000067945 */ /* 0x000fe20003800200 */
[----:B------:R-:W-:Y:S01]  /*5e70*/  USHF.L.U32 UR49, UR20, 0x7, URZ ;  /* 0x0000000714317899 */ /* 0x000fe200080006ff */
[----:B------:R-:W-:Y:S06]  /*5e80*/  IADD3 R87, PT, PT, R87, 0x1, RZ ;  /* 0x0000000157577810 */ /* 0x000fec0007ffe0ff */
[----:B------:R-:W2:Y:S01]  /*5e90*/  @!UP0 LDCU.128 UR12, c[0x0][0xb10] ;  /* 0x00016200ff0c87ac */ /* 0x000ea20008000c00 */
[----:B------:R-:W3:Y:S01]  /*5ea0*/  @!UP0 LDCU UR5, c[0x0][0xb0c] ;  /* 0x00016180ff0587ac */ /* 0x000ee20008000800 */
[----:B------:R-:W4:Y:S01]  /*5eb0*/  @!UP0 LDCU UR10, c[0x0][0xb20] ;  /* 0x00016400ff0a87ac */ /* 0x000f220008000800 */
[----:B--2---:R-:W-:Y:S02]  /*5ec0*/  UIMAD.WIDE.U32 UR8, UR38, UR12, URZ ;  /* 0x0000000c260872a5 */ /* 0x004fe4000f8e00ff */
[----:B------:R-:W-:Y:S02]  /*5ed0*/  UIMAD.WIDE.U32 UR6, UR37, UR15, URZ ;  /* 0x0000000f250672a5 */ /* 0x000fe4000f8e00ff */
[----:B------:R-:W-:Y:S03]  /*5ee0*/  @!UP0 UISETP.NE.AND UP1, UPT, UR14, 0x1, UPT ;  /* 0x000000010e00888c */ /* 0x000fe6000bf25270 */
[----:B------:R-:W-:Y:S01]  /*5ef0*/  @!UP0 UMOV UR4, UR9 ;  /* 0x0000000900048c82 */ /* 0x000fe20008000000 */
[----:B---3--:R-:W-:Y:S02]  /*5f00*/  @!UP0 UISETP.NE.AND UP2, UPT, UR5, 0x1, UPT ;  /* 0x000000010500888c */ /* 0x008fe4000bf45270 */
[----:B------:R-:W-:Y:S01]  /*5f10*/  @!UP0 USHF.R.U32.HI UR4, URZ, UR13, UR4 ;  /* 0x0000000dff048299 */ /* 0x000fe20008011604 */
[----:B------:R-:W-:Y:S02]  /*5f20*/  @!UP0 UMOV UR6, UR7 ;  /* 0x0000000700068c82 */ /* 0x000fe40008000000 */
[----:B----4-:R-:W-:Y:S02]  /*5f30*/  @!UP0 USHF.R.U32.HI UR6, URZ, UR10, UR6 ;  /* 0x0000000aff068299 */ /* 0x010fe40008011606 */
[----:B------:R-:W-:Y:S02]  /*5f40*/  @!UP0 USEL UR7, UR38, UR4, !UP2 ;  /* 0x0000000426078287 */ /* 0x000fe4000d000000 */
[----:B------:R-:W-:Y:S04]  /*5f50*/  @!UP0 USEL UR6, UR37, UR6, !UP1 ;  /* 0x0000000625068287 */ /* 0x000fe8000c800000 */
[----:B------:R-:W-:Y:S02]  /*5f60*/  @!UP0 UIADD3 UR4, UPT, UPT, -UR7, UR6, URZ ;  /* 0x0000000607048290 */ /* 0x000fe4000fffe1ff */
[----:B------:R-:W-:Y:S02]  /*5f70*/  @!UP0 UIADD3 UR6, UPT, UPT, UR7, -UR6, URZ ;  /* 0x8000000607068290 */ /* 0x000fe4000fffe0ff */
[----:B------:R-:W-:Y:S02]  /*5f80*/  @!UP0 UIMAD UR38, UR4, UR5, UR38 ;  /* 0x00000005042682a4 */ /* 0x000fe4000f8e0226 */
[----:B------:R-:W-:Y:S01]  /*5f90*/  @!UP0 UIMAD UR37, UR6, UR14, UR37 ;  /* 0x0000000e062582a4 */ /* 0x000fe2000f8e0225 */
[----:B------:R-:W-:Y:S11]  /*5fa0*/  @!P0 BRA `(.L_x_104) ;  /* 0x00000000007c8947 */ /* 0x000ff60003800000 */
[----:B------:R-:W2:Y:S01]  /*5fb0*/  LDCU.64 UR8, c[0x4][0x80] ;  /* 0x01001000ff0877ac */ /* 0x000ea20008000a00 */
[----:B------:R-:W-:Y:S01]  /*5fc0*/  MOV R2, 0x0 ;  /* 0x0000000000027802 */ /* 0x000fe20000000f00 */
[----:B------:R-:W-:Y:S02]  /*5fd0*/  HFMA2 R12, -RZ, RZ, 0, 5.9604644775390625e-08 ;  /* 0x00000001ff0c7431 */ /* 0x000fe400000001ff */
[----:B------:R-:W-:Y:S01]  /*5fe0*/  IMAD.MOV.U32 R8, RZ, RZ, 0x70 ;  /* 0x00000070ff087424 */ /* 0x000fe200078e00ff */
[----:B------:R3:W4:Y:S01]  /*5ff0*/  LDC.64 R14, c[0x4][R2] ;  /* 0x01000000020e7b82 */ /* 0x0007220000000a00 */
[----:B------:R-:W1:Y:S01]  /*6000*/  LDCU.64 UR6, c[0x4][0x88] ;  /* 0x01001100ff0677ac */ /* 0x000e620008000a00 */
[----:B------:R-:W-:Y:S01]  /*6010*/  IMAD.MOV.U32 R13, RZ, RZ, RZ ;  /* 0x000000ffff0d7224 */ /* 0x000fe200078e00ff */
[----:B------:R-:W1:Y:S01]  /*6020*/  LDCU.64 UR4, c[0x4][0x8] ;  /* 0x01000100ff0477ac */ /* 0x000e620008000a00 */
[----:B--2---:R-:W-:Y:S01]  /*6030*/  MOV R5, UR9 ;  /* 0x0000000900057c02 */ /* 0x004fe20008000f00 */
[----:B------:R-:W-:Y:S01]  /*6040*/  IMAD.U32 R4, RZ, RZ, UR8 ;  /* 0x00000008ff047e24 */ /* 0x000fe2000f8e00ff */
[----:B-1----:R-:W-:Y:S01]  /*6050*/  MOV R7, UR7 ;  /* 0x0000000700077c02 */ /* 0x002fe20008000f00 */
[----:B------:R-:W-:Y:S01]  /*6060*/  IMAD.U32 R6, RZ, RZ, UR6 ;  /* 0x00000006ff067e24 */ /* 0x000fe2000f8e00ff */
[----:B------:R-:W-:Y:S01]  /*6070*/  MOV R11, UR5 ;  /* 0x00000005000b7c02 */ /* 0x000fe20008000f00 */
[----:B------:R-:W-:Y:S02]  /*6080*/  IMAD.U32 R10, RZ, RZ, UR4 ;  /* 0x00000004ff0a7e24 */ /* 0x000fe4000f8e00ff */
[----:B------:R-:W-:Y:S07]  /*6090*/  LEPC R20, `(.L_x_105) ;  /* 0x000000001014794e */ /* 0x000fee0000000000 */
[----:B---345:R-:W-:Y:S05]  /*60a0*/  CALL.ABS.NOINC R14 ;  /* 0x000000000e007343 */ /* 0x038fea0003c00000 */
.L_x_105:
[----:B------:R-:W1:Y:S01]  /*60b0*/  LDCU.64 UR8, c[0x4][0x80] ;  /* 0x01001000ff0877ac */ /* 0x000e620008000a00 */
[----:B------:R-:W2:Y:S01]  /*60c0*/  LDC.64 R2, c[0x4][R2] ;  /* 0x0100000002027b82 */ /* 0x000ea20000000a00 */
[----:B------:R-:W-:Y:S02]  /*60d0*/  HFMA2 R12, -RZ, RZ, 0, 5.9604644775390625e-08 ;  /* 0x00000001ff0c7431 */ /* 0x000fe400000001ff */
[----:B------:R-:W-:Y:S02]  /*60e0*/  IMAD.MOV.U32 R8, RZ, RZ, 0x70 ;  /* 0x00000070ff087424 */ /* 0x000fe400078e00ff */
[----:B------:R-:W-:Y:S01]  /*60f0*/  IMAD.MOV.U32 R13, RZ, RZ, RZ ;  /* 0x000000ffff0d7224 */ /* 0x000fe200078e00ff */
[----:B------:R-:W3:Y:S01]  /*6100*/  LDCU.64 UR6, c[0x4][0x88] ;  /* 0x01001100ff0677ac */ /* 0x000ee20008000a00 */
[----:B------:R-:W4:Y:S01]  /*6110*/  LDCU.64 UR4, c[0x4][0x8] ;  /* 0x01000100ff0477ac */ /* 0x000f220008000a00 */
[----:B-1----:R-:W-:Y:S02]  /*6120*/  MOV R4, UR8 ;  /* 0x0000000800047c02 */ /* 0x002fe40008000f00 */
[----:B------:R-:W-:Y:S02]  /*6130*/  MOV R5, UR9 ;  /* 0x0000000900057c02 */ /* 0x000fe40008000f00 */
[----:B---3--:R-:W-:Y:S01]  /*6140*/  MOV R7, UR7 ;  /* 0x0000000700077c02 */ /* 0x008fe20008000f00 */
[----:B------:R-:W-:Y:S01]  /*6150*/  IMAD.U32 R6, RZ, RZ, UR6 ;  /* 0x00000006ff067e24 */ /* 0x000fe2000f8e00ff */
[----:B----4-:R-:W-:Y:S01]  /*6160*/  MOV R11, UR5 ;  /* 0x00000005000b7c02 */ /* 0x010fe20008000f00 */
[----:B------:R-:W-:Y:S02]  /*6170*/  IMAD.U32 R10, RZ, RZ, UR4 ;  /* 0x00000004ff0a7e24 */ /* 0x000fe4000f8e00ff */
[----:B------:R-:W-:Y:S07]  /*6180*/  LEPC R20, `(.L_x_104) ;  /* 0x000000001014794e */ /* 0x000fee0000000000 */
[----:B--2---:R-:W-:Y:S05]  /*6190*/  CALL.ABS.NOINC R2 ;  /* 0x0000000002007343 */ /* 0x004fea0003c00000 */
.L_x_104:
[----:B------:R-:W-:Y:S05]  /*61a0*/  BSYNC.RECONVERGENT B6 ;  /* 0x0000000000067941 */ /* 0x000fea0003800200 */
.L_x_103:
[----:B------:R-:W-:Y:S01]  /*61b0*/  R2UR UR4, R84 ;  /* 0x00000000540472ca */ /* 0x000fe200000e0000 */
[----:B------:R-:W-:Y:S01]  /*61c0*/  UISETP.NE.U32.AND UP0, UPT, UR62, URZ, UPT ;  /* 0x000000ff3e00728c */ /* 0x000fe2000bf05070 */
[----:B------:R-:W-:Y:S02]  /*61d0*/  ISETP.NE.U32.AND P4, PT, R78, RZ, PT ;  /* 0x000000ff4e00720c */ /* 0x000fe40003f85070 */
[----:B------:R-:W-:Y:S01]  /*61e0*/  ISETP.NE.U32.AND P2, PT, RZ, UR56, PT ;  /* 0x00000038ff007c0c */ /* 0x000fe2000bf45070 */
[----:B------:R-:W-:Y:S01]  /*61f0*/  UISETP.NE.AND.EX UP1, UPT, UR63, URZ, UPT, UP0 ;  /* 0x000000ff3f00728c */ /* 0x000fe2000bf25300 */
[----:B------:R-:W-:Y:S01]  /*6200*/  ISETP.NE.AND.EX P4, PT, R79, RZ, PT, P4 ;  /* 0x000000ff4f00720c */ /* 0x000fe20003f85340 */
[----:B------:R-:W-:Y:S01]  /*6210*/  UPLOP3.LUT UP0, UPT, UPT, UPT, UPT, 0x40, 0x4 ;  /* 0x000000000004789c */ /* 0x000fe20003f0e870 */
[----:B------:R-:W-:Y:S05]  /*6220*/  ISETP.NE.AND.EX P2, PT, RZ, UR57, PT, P2 ;  /* 0x00000039ff007c0c */ /* 0x000fea000bf45320 */
[----:B------:R-:W-:Y:S06]  /*6230*/  UISETP.NE.AND UP2, UPT, UR4, URZ, UPT ;  /* 0x000000ff0400728c */ /* 0x000fec000bf45270 */
[----:B------:R-:W-:Y:S05]  /*6240*/  PLOP3.LUT P1, PT, PT, PT, UP2, 0x80, 0x8 ;  /* 0x000000000008781c */ /* 0x000fea0003f2f028 */
[----:B------:R-:W-:Y:S06]  /*6250*/  @UP2 UPLOP3.LUT UP0, UPT, UPT, UPT, UP1, 0x80, 0x8 ;  /* 0x000000000008289c */ /* 0x000fec0003f0f010 */
[----:B------:R-:W-:Y:S01]  /*6260*/  PLOP3.LUT P0, PT, PT, PT, UP0, 0x80, 0x8 ;  /* 0x000000000008781c */ /* 0x000fe20003f0f008 */
[----:B------:R-:W-:Y:S01]  /*6270*/  @!UPT UIADD3 URZ, UPT, UPT, URZ, URZ, URZ ;  /* 0x000000fffffff290 */ /* 0x000fe2000fffe0ff */
[----:B------:R-:W-:Y:S11]  /*6280*/  BRA.U !UP1, `(.L_x_106) ;  /* 0x00000001093c7547 */ /* 0x000ff6000b800000 */
[----:B------:R-:W-:Y:S01]  /*6290*/  UISETP.NE.U32.AND UP0, UPT, UR56, URZ, UPT ;  /* 0x000000ff3800728c */ /* 0x000fe2000bf05070 */
[----:B-1----:R-:W-:Y:S01]  /*62a0*/  HFMA2 R0, -RZ, RZ, 0, 5.9604644775390625e-08 ;  /* 0x00000001ff007431 */ /* 0x002fe200000001ff */
[----:B------:R-:W1:Y:S01]  /*62b0*/  LDCU.64 UR8, c[0x0][0x358] ;  /* 0x00006b00ff0877ac */ /* 0x000e620008000a00 */
[----:B------:R-:W-:Y:S01]  /*62c0*/  IMAD.MOV.U32 R80, RZ, RZ, 0x1 ;  /* 0x00000001ff507424 */ /* 0x000fe200078e00ff */
[----:B------:R-:W-:Y:S06]  /*62d0*/  UISETP.NE.AND.EX UP0, UPT, UR57, URZ, UPT, UP0 ;  /* 0x000000ff3900728c */ /* 0x000fec000bf05300 */
[----:B------:R-:W-:Y:S05]  /*62e0*/  PLOP3.LUT P3, PT, PT, PT, UP0, 0x80, 0x8 ;  /* 0x000000000008781c */ /* 0x000fea0003f6f008 */
[----:B------:R-:W2:Y:S01]  /*62f0*/  @UP0 LDCU.64 UR4, c[0x0][0x888] ;  /* 0x00011100ff0407ac */ /* 0x000ea20008000a00 */
[----:B------:R-:W-:Y:S07]  /*6300*/  @UP0 UIMAD UR6, UR36, UR62, URZ ;  /* 0x0000003e240602a4 */ /* 0x000fee000f8e02ff */
[----:B------:R-:W-:Y:S01]  /*6310*/  @!P3 PRMT R80, R0, 0x7610, R80 ;  /* 0x000076100050b816 */ /* 0x000fe20000000050 */
[----:B--2---:R-:W-:Y:S06]  /*6320*/  @UP0 UIMAD.WIDE UR4, UR6, 0x4, UR4 ;  /* 0x00000004060408a5 */ /* 0x004fec000f8e0204 */
[----:B------:R-:W-:Y:S01]  /*6330*/  IMAD.U32 R2, RZ, RZ, UR4 ;  /* 0x00000004ff027e24 */ /* 0x000fe2000f8e00ff */
[----:B------:R-:W-:Y:S04]  /*6340*/  MOV R3, UR5 ;  /* 0x0000000500037c02 */ /* 0x000fe80008000f00 */
[----:B------:R-:W2:Y:S01]  /*6350*/  @!UP0 LDCU UR4, c[0x0][0x880] ;  /* 0x00011000ff0487ac */ /* 0x000ea20008000800 */
[----:B-1---5:R3:W5:Y:S02]  /*6360*/  @P3 LDG.E R41, desc[UR8][R2.64] ;  /* 0x0000000802293981 */ /* 0x022764000c1e1900 */
[----:B--23--:R-:W-:Y:S02]  /*6370*/  @!P3 IMAD.U32 R41, RZ, RZ, UR4 ;  /* 0x00000004ff29be24 */ /* 0x00cfe4000f8e00ff */
.L_x_106:
[----:B------:R-:W-:Y:S05]  /*6380*/  @!P4 BRA `(.L_x_107) ;  /* 0x000000000024c947 */ /* 0x000fea0003800000 */
[----:B------:R-:W-:Y:S01]  /*6390*/  ISETP.NE.U32.AND P3, PT, R76, RZ, PT ;  /* 0x000000ff4c00720c */ /* 0x000fe20003f65070 */
[----:B------:R-:W2:Y:S03]  /*63a0*/  LDCU.64 UR4, c[0x0][0x358] ;  /* 0x00006b00ff0477ac */ /* 0x000ea60008000a00 */
[----:B------:R-:W-:Y:S11]  /*63b0*/  ISETP.NE.AND.EX P3, PT, R77, RZ, PT, P3 ;  /* 0x000000ff4d00720c */ /* 0x000ff60003f65330 */
[----:B------:R-:W-:Y:S02]  /*63c0*/  @!UPT UIADD3 URZ, UPT, UPT, URZ, URZ, URZ ;  /* 0x000000fffffff290 */ /* 0x000fe4000fffe0ff */
[----:B------:R-:W3:Y:S01]  /*63d0*/  @P3 LDC.64 R2, c[0x0][0x8a8] ;  /* 0x00022a00ff023b82 */ /* 0x000ee20000000a00 */
[----:B-1----:R-:W-:Y:S04]  /*63e0*/  @P3 IMAD R0, R78, UR36, RZ ;  /* 0x000000244e003c24 */ /* 0x002fe8000f8e02ff */
[----:B---3--:R-:W-:Y:S05]  /*63f0*/  @P3 IMAD.WIDE R2, R0, 0x4, R2 ;  /* 0x0000000400023825 */ /* 0x008fea00078e0202 */
[----:B--2--5:R2:W5:Y:S02]  /*6400*/  @P3 LDG.E R38, desc[UR4][R2.64] ;  /* 0x0000000402263981 */ /* 0x024564000c1e1900 */
[----:B--2---:R-:W3:Y:S02]  /*6410*/  @!P3 LDC R38, c[0x0][0x8a0] ;  /* 0x00022800ff26bb82 */ /* 0x004ee40000000800 */
.L_x_107:
[----:B-----5:R-:W-:Y:S01]  /*6420*/  FSETP.NEU.AND P3, PT, R41, RZ, PT ;  /* 0x000000ff2900720b */ /* 0x020fe20003f6d000 */
[----:B------:R-:W-:Y:S01]  /*6430*/  BSSY B1, `(.L_x_108) ;  /* 0x0000039000017945 */ /* 0x000fe20003800000 */
[----:B------:R-:W-:Y:S01]  /*6440*/  SEL R5, RZ, 0xffffffff, P2 ;  /* 0xffffffffff057807 */ /* 0x000fe20001000000 */
[----:B------:R-:W-:Y:S01]  /*6450*/  IMAD.MOV.U32 R46, RZ, RZ, 0x1 ;  /* 0x00000001ff2e7424 */ /* 0x000fe200078e00ff */
[----:B------:R-:W-:Y:S01]  /*6460*/  @P1 LOP3.LUT P2, RZ, R80, 0xff, RZ, 0xc0, !PT ;  /* 0x000000ff50ff1812 */ /* 0x000fe2000784c0ff */
[C---:B------:R-:W-:Y:S01]  /*6470*/  IMAD R39, R36.reuse, 0x80, R37 ;  /* 0x0000008024277824 */ /* 0x040fe200078e0225 */
[----:B-1----:R-:W-:Y:S01]  /*6480*/  @P1 SEL R0, RZ, 0xffffffff, P3 ;  /* 0xffffffffff001807 */ /* 0x002fe20001800000 */
[----:B------:R-:W-:Y:S01]  /*6490*/  IMAD R88, R95, -0x10, R93 ;  /* 0xfffffff05f587824 */ /* 0x000fe200078e025d */
[----:B------:R-:W-:Y:S01]  /*64a0*/  LOP3.LUT R91, R91, 0x1, RZ, 0x3c, !PT ;  /* 0x000000015b5b7812 */ /* 0x000fe200078e3cff */
[----:B------:R-:W-:Y:S01]  /*64b0*/  IMAD.MOV.U32 R47, RZ, RZ, RZ ;  /* 0x000000ffff2f7224 */ /* 0x000fe200078e00ff */
[----:B------:R-:W-:Y:S02]  /*64c0*/  @P0 SEL R0, R5, R0, !P2 ;  /* 0x0000000005000207 */ /* 0x000fe40005000000 */
[----:B------:R-:W-:Y:S02]  /*64d0*/  CS2R R74, SRZ ;  /* 0x00000000004a7805 */ /* 0x000fe4000001ff00 */
[----:B------:R-:W-:Y:S02]  /*64e0*/  LEA R98, R36, UR44, 0x3 ;  /* 0x0000002c24627c11 */ /* 0x000fe4000f8e18ff */
[----:B------:R-:W-:Y:S02]  /*64f0*/  CS2R R72, SRZ ;  /* 0x0000000000487805 */ /* 0x000fe4000001ff00 */
[----:B------:R-:W-:Y:S02]  /*6500*/  @P1 LOP3.LUT R0, R0, 0x1, RZ, 0xc0, !PT ;  /* 0x0000000100001812 */ /* 0x000fe400078ec0ff */
[----:B------:R-:W-:Y:S02]  /*6510*/  CS2R R66, SRZ ;  /* 0x0000000000427805 */ /* 0x000fe4000001ff00 */
[----:B------:R-:W-:Y:S02]  /*6520*/  SHF.L.U32 R3, R90, 0x1f, RZ ;  /* 0x0000001f5a037819 */ /* 0x000fe400000006ff */
[----:B------:R-:W-:Y:S02]  /*6530*/  CS2R R64, SRZ ;  /* 0x0000000000407805 */ /* 0x000fe4000001ff00 */
[----:B------:R-:W-:Y:S02]  /*6540*/  ISETP.NE.U32.OR P5, PT, R0, 0x1, !P1 ;  /* 0x000000010000780c */ /* 0x000fe40004fa5470 */
[----:B------:R-:W-:Y:S02]  /*6550*/  CS2R R58, SRZ ;  /* 0x00000000003a7805 */ /* 0x000fe4000001ff00 */
[----:B------:R-:W-:Y:S02]  /*6560*/  PLOP3.LUT P2, PT, PT, PT, UP1, 0x80, 0x8 ;  /* 0x000000000008781c */ /* 0x000fe40003f4f018 */
[----:B------:R-:W-:Y:S02]  /*6570*/  CS2R R56, SRZ ;  /* 0x0000000000387805 */ /* 0x000fe4000001ff00 */
[----:B------:R-:W-:Y:S02]  /*6580*/  LOP3.LUT P4, R86, R80, 0xff, RZ, 0xc0, !PT ;  /* 0x000000ff50567812 */ /* 0x000fe4000788c0ff */
[----:B------:R-:W-:Y:S02]  /*6590*/  CS2R R50, SRZ ;  /* 0x0000000000327805 */ /* 0x000fe4000001ff00 */
[----:B------:R-:W-:Y:S02]  /*65a0*/  SEL R0, RZ, 0xffffffff, P3 ;  /* 0xffffffffff007807 */ /* 0x000fe40001800000 */
[----:B------:R-:W-:Y:S02]  /*65b0*/  CS2R R48, SRZ ;  /* 0x0000000000307805 */ /* 0x000fe4000001ff00 */
[----:B------:R-:W-:Y:S02]  /*65c0*/  P2R R97, PR, RZ, 0x20 ;  /* 0x00000020ff617803 */ /* 0x000fe40000000000 */
[----:B------:R-:W-:Y:S02]  /*65d0*/  @P5 SHF.L.U32 R2, R91, 0x1f, RZ ;  /* 0x0000001f5b025819 */ /* 0x000fe400000006ff */
[----:B------:R-:W-:Y:S02]  /*65e0*/  @P2 SEL R0, R5, R0, !P4 ;  /* 0x0000000005002207 */ /* 0x000fe40006000000 */
[----:B------:R-:W1:Y:S02]  /*65f0*/  @P5 SYNCS.PHASECHK.TRANS64.TRYWAIT P1, [UR44+0x40], R2 ;  /* 0x00004002ff0055a7 */ /* 0x000e64000802112c */
[----:B------:R-:W-:Y:S04]  /*6600*/  LOP3.LUT R0, R0, 0x1, RZ, 0xc0, !PT ;  /* 0x0000000100007812 */ /* 0x000fe800078ec0ff */
[----:B------:R-:W-:Y:S04]  /*6610*/  ISETP.NE.U32.AND P2, PT, R0, 0x1, PT ;  /* 0x000000010000780c */ /* 0x000fe80003f45070 */
[----:B------:R-:W-:Y:S01]  /*6620*/  P2R R60, PR, RZ, 0x4 ;  /* 0x00000004ff3c7803 */ /* 0x000fe20000000000 */
[----:B------:R2:W4:Y:S01]  /*6630*/  SYNCS.PHASECHK.TRANS64.TRYWAIT P0, [R98+URZ+0xb0], R3 ;  /* 0x0000b003620075a7 */ /* 0x00052200080011ff */
[----:B-1----:R-:W-:Y:S01]  /*6640*/  @P5 SEL R46, RZ, 0x1, !P1 ;  /* 0x00000001ff2e5807 */ /* 0x002fe20004800000 */
[----:B--2---:R-:W-:Y:S06]  /*6650*/  @!P5 BRA `(.L_x_109) ;  /* 0x000000000058d947 */ /* 0x004fec0003800000 */
[----:B------:R-:W-:Y:S01]  /*6660*/  IMAD.MOV.U32 R75, RZ, RZ, RZ ;  /* 0x000000ffff4b7224 */ /* 0x000fe200078e00ff */
[----:B------:R-:W-:Y:S01]  /*6670*/  ISETP.NE.AND P1, PT, R46, RZ, PT ;  /* 0x000000ff2e00720c */ /* 0x000fe20003f25270 */
[----:B------:R-:W-:Y:S01]  /*6680*/  BSSY B0, `(.L_x_110) ;  /* 0x000000c000007945 */ /* 0x000fe20003800000 */
[----:B------:R-:W-:Y:S02]  /*6690*/  CS2R R50, SRZ ;  /* 0x0000000000327805 */ /* 0x000fe4000001ff00 */
[----:B------:R-:W-:Y:S02]  /*66a0*/  CS2R R48, SRZ ;  /* 0x0000000000307805 */ /* 0x000fe4000001ff00 */
[----:B------:R-:W-:Y:S02]  /*66b0*/  CS2R R58, SRZ ;  /* 0x00000000003a7805 */ /* 0x000fe4000001ff00 */
[----:B------:R-:W-:Y:S02]  /*66c0*/  CS2R R56, SRZ ;  /* 0x0000000000387805 */ /* 0x000fe4000001ff00 */
[----:B------:R-:W-:Y:S02]  /*66d0*/  CS2R R66, SRZ ;  /* 0x0000000000427805 */ /* 0x000fe4000001ff00 */
[----:B------:R-:W-:Y:S02]  /*66e0*/  CS2R R64, SRZ ;  /* 0x0000000000407805 */ /* 0x000fe4000001ff00 */
[----:B------:R-:W-:Y:S01]  /*66f0*/  CS2R R72, SRZ ;  /* 0x0000000000487805 */ /* 0x000fe2000001ff00 */
[----:B------:R-:W-:Y:S06]  /*6700*/  @P1 BRA `(.L_x_111) ;  /* 0x00000000000c1947 */ /* 0x000fec0003800000 */
[----:B------:R-:W-:Y:S04]  /*6710*/  SHF.L.U32 R5, R91, 0x1f, RZ ;  /* 0x0000001f5b057819 */ /* 0x000fe800000006ff */
[----:B------:R-:W1:Y:S02]  /*6720*/  SYNCS.PHASECHK.TRANS64.TRYWAIT P1, [UR44+0x40], R5 ;  /* 0x00004005ff0075a7 */ /* 0x000e64000802112c */
[----:B-1----:R-:W-:Y:S05]  /*6730*/  @!P1 BRA `(.L_x_112) ;  /* 0x0000003c00c89947 */ /* 0x002fea0003800000 */
.L_x_111:
[----:B------:R-:W-:Y:S05]  /*6740*/  BSYNC B0 ;  /* 0x0000000000007941 */ /* 0x000fea0003800000 */
.L_x_110:
[----:B------:R-:W-:Y:S01]  /*6750*/  ISETP.NE.AND P1, PT, R60, RZ, PT ;  /* 0x000000ff3c00720c */ /* 0x000fe20003f25270 */
[----:B------:R-:W-:Y:S11]  /*6760*/  HFMA2 R47, -RZ, RZ, 0, 5.9604644775390625e-08 ;  /* 0x00000001ff2f7431 */ /* 0x000ff600000001ff */
[----:B------:R-:W-:Y:S01]  /*6770*/  @!UPT UIADD3 URZ, UPT, UPT, URZ, URZ, URZ ;  /* 0x000000fffffff290 */ /* 0x000fe2000fffe0ff */
[----:B------:R2:W1:Y:S04]  /*6780*/  @P1 LDS.128 R48, [R94] ;  /* 0x000000005e301984 */ /* 0x0004680000000c00 */
[----:B------:R2:W1:Y:S04]  /*6790*/  @P1 LDS.128 R56, [R93+0x10] ;  /* 0x000010005d381984 */ /* 0x0004680000000c00 */
[----:B------:R2:W1:Y:S04]  /*67a0*/  @P1 LDS.128 R64, [R92+0x20] ;  /* 0x000020005c401984 */ /* 0x0004680000000c00 */
[----:B------:R2:W1:Y:S02]  /*67b0*/  @P1 LDS.128 R72, [R88+0x30] ;  /* 0x0000300058481984 */ /* 0x0004640000000c00 */
.L_x_109:
[----:B------:R-:W-:Y:S05]  /*67c0*/  BSYNC B1 ;  /* 0x0000000000017941 */ /* 0x000fea0003800000 */
.L_x_108:
[----:B-1----:R-:W-:Y:S04]  /*67d0*/  SHF.R.U32.HI R0, RZ, 0x15, R39 ;  /* 0x00000015ff007819 */ /* 0x002fe80000011627 */
[----:B------:R-:W-:Y:S01]  /*67e0*/  LOP3.LUT P1, RZ, R0, 0x3, R81, 0x48, !PT ;  /* 0x0000000300ff7812 */ /* 0x000fe20007824851 */
[----:B------:R-:W-:Y:S01]  /*67f0*/  @!UPT UIADD3 URZ, UPT, UPT, URZ, URZ, URZ ;  /* 0x000000fffffff290 */ /* 0x000fe2000fffe0ff */
[----:B----4-:R-:W-:Y:S11]  /*6800*/  @P0 BRA `(.L_x_113) ;  /* 0x0000000000080947 */ /* 0x010ff60003800000 */
[----:B------:R-:W1:Y:S02]  /*6810*/  SYNCS.PHASECHK.TRANS64.TRYWAIT P0, [R98+URZ+0xb0], R3 ;  /* 0x0000b003620075a7 */ /* 0x000e6400080011ff */
[----:B-1----:R-:W-:Y:S05]  /*6820*/  @!P0 BRA `(.L_x_114) ;  /* 0x0000003c00a48947 */ /* 0x002fea0003800000 */
.L_x_113:
[----:B------:R-:W-:Y:S05]  /*6830*/  @!P1 BRA `(.L_x_115) ;  /* 0x0000000000409947 */ /* 0x000fea0003800000 */
[----:B------:R-:W4:Y:S01]  /*6840*/  LDCU.64 UR8, c[0x4][0x70] ;  /* 0x01000e00ff0877ac */ /* 0x000f220008000a00 */
[----:B-1----:R-:W-:Y:S01]  /*6850*/  MOV R3, 0x0 ;  /* 0x0000000000037802 */ /* 0x002fe20000000f00 */
[----:B------:R-:W-:Y:S02]  /*6860*/  HFMA2 R12, -RZ, RZ, 0, 5.9604644775390625e-08 ;  /* 0x00000001ff0c7431 */ /* 0x000fe400000001ff */
[----:B------:R-:W-:Y:S02]  /*6870*/  IMAD.MOV.U32 R8, RZ, RZ, 0x192 ;  /* 0x00000192ff087424 */ /* 0x000fe400078e00ff */
[----:B------:R-:W-:Y:S01]  /*6880*/  IMAD.MOV.U32 R13, RZ, RZ, RZ ;  /* 0x000000ffff0d7224 */ /* 0x000fe200078e00ff */
[----:B------:R-:W1:Y:S01]  /*6890*/  LDCU.64 UR6, c[0x4][0x78] ;  /* 0x01000f00ff0677ac */ /* 0x000e620008000a00 */
[----:B------:R-:W2:Y:S01]  /*68a0*/  LDC.64 R2, c[0x4][R3] ;  /* 0x0100000003027b82 */ /* 0x000ea20000000a00 */
[----:B------:R-:W5:Y:S01]  /*68b0*/  LDCU.64 UR4, c[0x4][0x10] ;  /* 0x01000200ff0477ac */ /* 0x000f620008000a00 */
[----:B----4-:R-:W-:Y:S01]  /*68c0*/  MOV R5, UR9 ;  /* 0x0000000900057c02 */ /* 0x010fe20008000f00 */
[----:B------:R-:W-:Y:S01]  /*68d0*/  IMAD.U32 R4, RZ, RZ, UR8 ;  /* 0x00000008ff047e24 */ /* 0x000fe2000f8e00ff */
[----:B-1----:R-:W-:Y:S01]  /*68e0*/  MOV R7, UR7 ;  /* 0x0000000700077c02 */ /* 0x002fe20008000f00 */
[----:B------:R-:W-:Y:S01]  /*68f0*/  IMAD.U32 R6, RZ, RZ, UR6 ;  /* 0x00000006ff067e24 */ /* 0x000fe2000f8e00ff */
[----:B-----5:R-:W-:Y:S01]  /*6900*/  MOV R11, UR5 ;  /* 0x00000005000b7c02 */ /* 0x020fe20008000f00 */
[----:B------:R-:W-:Y:S02]  /*6910*/  IMAD.U32 R10, RZ, RZ, UR4 ;  /* 0x00000004ff0a7e24 */ /* 0x000fe4000f8e00ff */
[----:B------:R-:W-:Y:S07]  /*6920*/  LEPC R20, `(.L_x_115) ;  /* 0x000000001014794e */ /* 0x000fee0000000000 */
[----:B--23--:R-:W-:Y:S05]  /*6930*/  CALL.ABS.NOINC R2 ;  /* 0x0000000002007343 */ /* 0x00cfea0003c00000 */
.L_x_115:
[C---:B------:R-:W-:Y:S01]  /*6940*/  SHF.L.U32 R40, R48.reuse, 0x10, RZ ;  /* 0x0000001030287819 */ /* 0x040fe200000006ff */
[----:B------:R-:W-:Y:S05]  /*6950*/  WARPSYNC.ALL ;  /* 0x0000000000007948 */ /* 0x000fea0003800000 */
[----:B------:R-:W-:Y:S01]  /*6960*/  R2UR UR4, R39 ;  /* 0x00000000270472ca */ /* 0x000fe200000e0000 */
[----:B------:R-:W-:Y:S01]  /*6970*/  BSSY.RECONVERGENT B0, `(.L_x_116) ;  /* 0x0000088000007945 */ /* 0x000fe20003800200 */
[----:B------:R-:W-:Y:S02]  /*6980*/  LOP3.LUT R43, R48, 0xffff0000, RZ, 0xc0, !PT ;  /* 0xffff0000302b7812 */ /* 0x000fe400078ec0ff */
[----:B------:R-:W-:Y:S02]  /*6990*/  SHF.L.U32 R42, R49, 0x10, RZ ;  /* 0x00000010312a7819 */ /* 0x000fe400000006ff */
[----:B------:R-:W-:Y:S02]  /*69a0*/  SHF.L.U32 R45, R51, 0x10, RZ ;  /* 0x00000010332d7819 */ /* 0x000fe400000006ff */
[----:B------:R-:W-:Y:S02]  /*69b0*/  LOP3.LUT R44, R75, 0xffff0000, RZ, 0xc0, !PT ;  /* 0xffff00004b2c7812 */ /* 0x000fe400078ec0ff */
[----:B------:R-:W-:Y:S03]  /*69c0*/  ISETP.NE.AND P0, PT, R96, RZ, PT ;  /* 0x000000ff6000720c */ /* 0x000fe60003f05270 */
[----:B------:R-:W3:Y:S02]  /*69d0*/  LDTM.x32 R4, tmem[UR4] ;  /* 0x00000004000479ee */ /* 0x000ee400082c0000 */
[C---:B---3--:R-:W-:Y:S01]  /*69e0*/  FMUL R0, R38.reuse, R4 ;  /* 0x0000000426007220 */ /* 0x048fe20000400000 */
[C---:B------:R-:W-:Y:S01]  /*69f0*/  FMUL R2, R38.reuse, R5 ;  /* 0x0000000526027220 */ /* 0x040fe20000400000 */
[C---:B-1----:R-:W-:Y:S01]  /*6a00*/  FMUL R3, R38.reuse, R6 ;  /* 0x0000000626037220 */ /* 0x042fe20000400000 */
[----:B------:R-:W-:Y:S01]  /*6a10*/  FMUL R7, R38, R7 ;  /* 0x0000000726077220 */ /* 0x000fe20000400000 */
[----:B------:R-:W-:Y:S01]  /*6a20*/  FFMA R0, R41, R40, R0 ;  /* 0x0000002829007223 */ /* 0x000fe20000000000 */
[----:B------:R-:W-:Y:S01]  /*6a30*/  LOP3.LUT R40, R49, 0xffff0000, RZ, 0xc0, !PT ;  /* 0xffff000031287812 */ /* 0x000fe200078ec0ff */
[C---:B------:R-:W-:Y:S01]  /*6a40*/  FFMA R2, R41.reuse, R43, R2 ;  /* 0x0000002b29027223 */ /* 0x040fe20000000002 */
[C---:B------:R-:W-:Y:S01]  /*6a50*/  SHF.L.U32 R43, R50.reuse, 0x10, RZ ;  /* 0x00000010322b7819 */ /* 0x040fe200000006ff */
[C---:B------:R-:W-:Y:S01]  /*6a60*/  FFMA R3, R41.reuse, R42, R3 ;  /* 0x0000002a29037223 */ /* 0x040fe20000000003 */
[----:B------:R-:W-:Y:S01]  /*6a70*/  LOP3.LUT R42, R50, 0xffff0000, RZ, 0xc0, !PT ;  /* 0xffff0000322a7812 */ /* 0x000fe200078ec0ff */
[----:B------:R-:W-:Y:S01]  /*6a80*/  FMUL R4, R38, R8 ;  /* 0x0000000826047220 */ /* 0x000fe20000400000 */
[----:B------:R-:W-:Y:S01]  /*6a90*/  F2FP.BF16.F32.PACK_AB R52, R2, R0 ;  /* 0x000000000234723e */ /* 0x000fe200000010ff */
[----:B------:R-:W-:Y:S01]  /*6aa0*/  FFMA R7, R41, R40, R7 ;  /* 0x0000002829077223 */ /* 0x000fe20000000007 */
[----:B------:R-:W-:Y:S01]  /*6ab0*/  LOP3.LUT R40, R51, 0xffff0000, RZ, 0xc0, !PT ;  /* 0xffff000033287812 */ /* 0x000fe200078ec0ff */
[C---:B------:R-:W-:Y:S01]  /*6ac0*/  FMUL R5, R38.reuse, R9 ;  /* 0x0000000926057220 */ /* 0x040fe20000400000 */
[C---:B------:R-:W-:Y:S01]  /*6ad0*/  FMUL R6, R38.reuse, R10 ;  /* 0x0000000a26067220 */ /* 0x040fe20000400000 */
[----:B------:R-:W-:Y:S01]  /*6ae0*/  FMUL R11, R38, R11 ;  /* 0x0000000b260b7220 */ /* 0x000fe20000400000 */
[----:B------:R-:W-:Y:S01]  /*6af0*/  F2FP.BF16.F32.PACK_AB R53, R7, R3 ;  /* 0x000000030735723e */ /* 0x000fe200000010ff */
[C---:B------:R-:W-:Y:S01]  /*6b00*/  FFMA R4, R41.reuse, R43, R4 ;  /* 0x0000002b29047223 */ /* 0x040fe20000000004 */
[C---:B------:R-:W-:Y:S01]  /*6b10*/  SHF.L.U32 R43, R56.reuse, 0x10, RZ ;  /* 0x00000010382b7819 */ /* 0x040fe200000006ff */
[----:B------:R-:W-:Y:S01]  /*6b20*/  FFMA R5, R41, R42, R5 ;  /* 0x0000002a29057223 */ /* 0x000fe20000000005 */
[----:B------:R-:W-:Y:S01]  /*6b30*/  LOP3.LUT R42, R57, 0xffff0000, RZ, 0xc0, !PT ;  /* 0xffff0000392a7812 */ /* 0x000fe200078ec0ff */
[----:B------:R-:W-:Y:S01]  /*6b40*/  FFMA R6, R41, R45, R6 ;  /* 0x0000002d29067223 */ /* 0x000fe20000000006 */
[----:B------:R-:W-:Y:S01]  /*6b50*/  SHF.L.U32 R45, R57, 0x10, RZ ;  /* 0x00000010392d7819 */ /* 0x000fe200000006ff */
[----:B------:R-:W-:Y:S01]  /*6b60*/  FFMA R11, R41, R40, R11 ;  /* 0x00000028290b7223 */ /* 0x000fe2000000000b */
[----:B------:R-:W-:Y:S01]  /*6b70*/  LOP3.LUT R40, R56, 0xffff0000, RZ, 0xc0, !PT ;  /* 0xffff000038287812 */ /* 0x000fe200078ec0ff */
[C---:B------:R-:W-:Y:S01]  /*6b80*/  FMUL R8, R38.reuse, R12 ;  /* 0x0000000c26087220 */ /* 0x040fe20000400000 */
[----:B------:R-:W-:Y:S01]  /*6b90*/  F2FP.BF16.F32.PACK_AB R54, R5, R4 ;  /* 0x000000040536723e */ /* 0x000fe200000010ff */
[C---:B------:R-:W-:Y:S01]  /*6ba0*/  FMUL R9, R38.reuse, R13 ;  /* 0x0000000d26097220 */ /* 0x040fe20000400000 */
[----:B------:R-:W-:Y:S01]  /*6bb0*/  F2FP.BF16.F32.PACK_AB R55, R11, R6 ;  /* 0x000000060b37723e */ /* 0x000fe200000010ff */
[C---:B------:R-:W-:Y:S01]  /*6bc0*/  FMUL R10, R38.reuse, R14 ;  /* 0x0000000e260a7220 */ /* 0x040fe20000400000 */
[----:B------:R-:W-:Y:S01]  /*6bd0*/  FMUL R15, R38, R15 ;  /* 0x0000000f260f7220 */ /* 0x000fe20000400000 */
[----:B------:R-:W-:Y:S01]  /*6be0*/  FFMA R8, R41, R43, R8 ;  /* 0x0000002b29087223 */ /* 0x000fe20000000008 */
[----:B------:R-:W-:Y:S01]  /*6bf0*/  SHF.L.U32 R43, R59, 0x10, RZ ;  /* 0x000000103b2b7819 */ /* 0x000fe200000006ff */
[C---:B------:R-:W-:Y:S01]  /*6c00*/  FFMA R9, R41.reuse, R40, R9 ;  /* 0x0000002829097223 */ /* 0x040fe20000000009 */
[C---:B------:R-:W-:Y:S01]  /*6c10*/  SHF.L.U32 R40, R58.reuse, 0x10, RZ ;  /* 0x000000103a287819 */ /* 0x040fe200000006ff */
        /* <DEDUP_REMOVED lines=8> */
[----:B------:R-:W-:Y:S01]  /*6ca0*/  FMUL R14, R38, R18 ;  /* 0x00000012260e7220 */ /* 0x000fe20000400000 */
[----:B------:R-:W-:Y:S01]  /*6cb0*/  FFMA R12, R41, R40, R12 ;  /* 0x00000028290c7223 */ /* 0x000fe2000000000c */
[----:B------:R-:W-:Y:S01]  /*6cc0*/  LOP3.LUT R40, R59, 0xffff0000, RZ, 0xc0, !PT ;  /* 0xffff00003b287812 */ /* 0x000fe200078ec0ff */
[C---:B------:R-:W-:Y:S01]  /*6cd0*/  FFMA R13, R41.reuse, R42, R13 ;  /* 0x0000002a290d7223 */ /* 0x040fe2000000000d */
[----:B------:R-:W-:Y:S01]  /*6ce0*/  LOP3.LUT R42, R64, 0xffff0000, RZ, 0xc0, !PT ;  /* 0xffff0000402a7812 */ /* 0x000fe200078ec0ff */
[----:B------:R-:W-:Y:S01]  /*6cf0*/  FMUL R19, R38, R19 ;  /* 0x0000001326137220 */ /* 0x000fe20000400000 */
[----:B------:R-:W-:Y:S01]  /*6d00*/  FFMA R14, R41, R43, R14 ;  /* 0x0000002b290e7223 */ /* 0x000fe2000000000e */
[----:B------:R-:W-:Y:S01]  /*6d10*/  SHF.L.U32 R43, R64, 0x10, RZ ;  /* 0x00000010402b7819 */ /* 0x000fe200000006ff */
[----:B------:R1:W-:Y:S01]  /*6d20*/  STS.128 [R94], R52 ;  /* 0x000000345e007388 */ /* 0x0003e20000000c00 */
[----:B------:R-:W-:Y:S01]  /*6d30*/  F2FP.BF16.F32.PACK_AB R70, R13, R12 ;  /* 0x0000000c0d46723e */ /* 0x000fe200000010ff */
[C---:B------:R-:W-:Y:S01]  /*6d40*/  FMUL R16, R38.reuse, R20 ;  /* 0x0000001426107220 */ /* 0x040fe20000400000 */
        /* <DEDUP_REMOVED lines=8> */
[C---:B------:R-:W-:Y:S01]  /*6dd0*/  FFMA R17, R41.reuse, R42, R17 ;  /* 0x0000002a29117223 */ /* 0x040fe20000000011 */
[----:B------:R-:W-:Y:S01]  /*6de0*/  FFMA R18, R41, R45, R18 ;  /* 0x0000002d29127223 */ /* 0x000fe20000000012 */
[----:B------:R1:W-:Y:S01]  /*6df0*/  STS.128 [R93+0x10], R68 ;  /* 0x000010445d007388 */ /* 0x0003e20000000c00 */
[----:B------:R-:W-:Y:S01]  /*6e00*/  SHF.L.U32 R45, R67, 0x10, RZ ;  /* 0x00000010432d7819 */ /* 0x000fe200000006ff */
[----:B------:R-:W-:Y:S01]  /*6e10*/  FFMA R23, R41, R40, R23 ;  /* 0x0000002829177223 */ /* 0x000fe20000000017 */
[----:B------:R-:W-:Y:S01]  /*6e20*/  LOP3.LUT R40, R66, 0xffff0000, RZ, 0xc0, !PT ;  /* 0xffff000042287812 */ /* 0x000fe200078ec0ff */
[C---:B------:R-:W-:Y:S01]  /*6e30*/  FMUL R20, R38.reuse, R24 ;  /* 0x0000001826147220 */ /* 0x040fe20000400000 */
[----:B------:R-:W-:Y:S01]  /*6e40*/  LOP3.LUT R42, R67, 0xffff0000, RZ, 0xc0, !PT ;  /* 0xffff0000432a7812 */ /* 0x000fe200078ec0ff */
[C---:B------:R-:W-:Y:S01]  /*6e50*/  FMUL R21, R38.reuse, R25 ;  /* 0x0000001926157220 */ /* 0x040fe20000400000 */
[----:B------:R-:W-:Y:S01]  /*6e60*/  F2FP.BF16.F32.PACK_AB R100, R17, R16 ;  /* 0x000000101164723e */ /* 0x000fe200000010ff */
[C---:B------:R-:W-:Y:S01]  /*6e70*/  FMUL R22, R38.reuse, R26 ;  /* 0x0000001a26167220 */ /* 0x040fe20000400000 */
[----:B------:R-:W-:Y:S01]  /*6e80*/  FMUL R27, R38, R27 ;  /* 0x0000001b261b7220 */ /* 0x000fe20000400000 */
[C---:B------:R-:W-:Y:S01]  /*6e90*/  FFMA R20, R41.reuse, R43, R20 ;  /* 0x0000002b29147223 */ /* 0x040fe20000000014 */
[C---:B------:R-:W-:Y:S01]  /*6ea0*/  FFMA R21, R41.reuse, R40, R21 ;  /* 0x0000002829157223 */ /* 0x040fe20000000015 */
[C---:B------:R-:W-:Y:S01]  /*6eb0*/  FFMA R22, R41.reuse, R45, R22 ;  /* 0x0000002d29167223 */ /* 0x040fe20000000016 */
[----:B------:R-:W-:Y:S01]  /*6ec0*/  FFMA R27, R41, R42, R27 ;  /* 0x0000002a291b7223 */ /* 0x000fe2000000001b */
[----:B------:R-:W-:Y:S01]  /*6ed0*/  SHF.L.U32 R40, R72, 0x10, RZ ;  /* 0x0000001048287819 */ /* 0x000fe200000006ff */
[----:B------:R-:W-:Y:S01]  /*6ee0*/  FMUL R24, R38, R28 ;  /* 0x0000001c26187220 */ /* 0x000fe20000400000 */
[----:B------:R-:W-:Y:S01]  /*6ef0*/  LOP3.LUT R42, R72, 0xffff0000, RZ, 0xc0, !PT ;  /* 0xffff0000482a7812 */ /* 0x000fe200078ec0ff */
[C---:B------:R-:W-:Y:S01]  /*6f00*/  FMUL R25, R38.reuse, R29 ;  /* 0x0000001d26197220 */ /* 0x040fe20000400000 */
[----:B------:R-:W-:Y:S01]  /*6f10*/  SHF.L.U32 R43, R73, 0x10, RZ ;  /* 0x00000010492b7819 */ /* 0x000fe200000006ff */
[C---:B------:R-:W-:Y:S01]  /*6f20*/  FMUL R26, R38.reuse, R30 ;  /* 0x0000001e261a7220 */ /* 0x040fe20000400000 */
[C---:B------:R-:W-:Y:S01]  /*6f30*/  FFMA R24, R41.reuse, R40, R24 ;  /* 0x0000002829187223 */ /* 0x040fe20000000018 */
[----:B------:R-:W-:Y:S01]  /*6f40*/  FFMA R25, R41, R42, R25 ;  /* 0x0000002a29197223 */ /* 0x000fe20000000019 */
[----:B------:R-:W-:Y:S01]  /*6f50*/  LOP3.LUT R40, R73, 0xffff0000, RZ, 0xc0, !PT ;  /* 0xffff000049287812 */ /* 0x000fe200078ec0ff */
[----:B------:R-:W-:Y:S01]  /*6f60*/  FFMA R26, R41, R43, R26 ;  /* 0x0000002b291a7223 */ /* 0x000fe2000000001a */
[----:B------:R-:W-:Y:S01]  /*6f70*/  FMUL R31, R38, R31 ;  /* 0x0000001f261f7220 */ /* 0x000fe20000400000 */
[----:B------:R-:W-:Y:S01]  /*6f80*/  SHF.L.U32 R43, R74, 0x10, RZ ;  /* 0x000000104a2b7819 */ /* 0x000fe200000006ff */
[----:B------:R-:W-:Y:S01]  /*6f90*/  FMUL R28, R38, R32 ;  /* 0x00000020261c7220 */ /* 0x000fe20000400000 */
[----:B------:R-:W-:Y:S01]  /*6fa0*/  LOP3.LUT R42, R74, 0xffff0000, RZ, 0xc0, !PT ;  /* 0xffff00004a2a7812 */ /* 0x000fe200078ec0ff */
[C---:B------:R-:W-:Y:S01]  /*6fb0*/  FMUL R29, R38.reuse, R33 ;  /* 0x00000021261d7220 */ /* 0x040fe20000400000 */
[----:B------:R-:W-:Y:S01]  /*6fc0*/  SHF.L.U32 R45, R75, 0x10, RZ ;  /* 0x000000104b2d7819 */ /* 0x000fe200000006ff */
[C---:B------:R-:W-:Y:S01]  /*6fd0*/  FMUL R30, R38.reuse, R34 ;  /* 0x00000022261e7220 */ /* 0x040fe20000400000 */
[----:B------:R-:W-:Y:S01]  /*6fe0*/  FFMA R31, R41, R40, R31 ;  /* 0x00000028291f7223 */ /* 0x000fe2000000001f */
[----:B------:R-:W-:Y:S01]  /*6ff0*/  FMUL R35, R38, R35 ;  /* 0x0000002326237220 */ /* 0x000fe20000400000 */
[----:B------:R-:W-:Y:S01]  /*7000*/  F2FP.BF16.F32.PACK_AB R101, R23, R18 ;  /* 0x000000121765723e */ /* 0x000fe200000010ff */
[----:B------:R-:W-:Y:S01]  /*7010*/  FFMA R28, R41, R43, R28 ;  /* 0x0000002b291c7223 */ /* 0x000fe2000000001c */
[----:B------:R-:W-:Y:S01]  /*7020*/  F2FP.BF16.F32.PACK_AB R102, R21, R20 ;  /* 0x000000141566723e */ /* 0x000fe200000010ff */
[----:B------:R-:W-:Y:S01]  /*7030*/  FFMA R29, R41, R42, R29 ;  /* 0x0000002a291d7223 */ /* 0x000fe2000000001d */
[----:B------:R-:W-:Y:S01]  /*7040*/  F2FP.BF16.F32.PACK_AB R103, R27, R22 ;  /* 0x000000161b67723e */ /* 0x000fe200000010ff */
[C---:B------:R-:W-:Y:S01]  /*7050*/  FFMA R30, R41.reuse, R45, R30 ;  /* 0x0000002d291e7223 */ /* 0x040fe2000000001e */
[----:B------:R-:W-:Y:S01]  /*7060*/  FFMA R35, R41, R44, R35 ;  /* 0x0000002c29237223 */ /* 0x000fe20000000023 */
[----:B------:R-:W-:Y:S02]  /*7070*/  F2FP.BF16.F32.PACK_AB R104, R25, R24 ;  /* 0x000000181968723e */ /* 0x000fe400000010ff */
[----:B------:R1:W-:Y:S01]  /*7080*/  STS.128 [R92+0x20], R100 ;  /* 0x000020645c007388 */ /* 0x0003e20000000c00 */
[----:B------:R-:W-:Y:S02]  /*7090*/  F2FP.BF16.F32.PACK_AB R105, R31, R26 ;  /* 0x0000001a1f69723e */ /* 0x000fe400000010ff */
[----:B------:R-:W-:Y:S02]  /*70a0*/  F2FP.BF16.F32.PACK_AB R106, R29, R28 ;  /* 0x0000001c1d6a723e */ /* 0x000fe400000010ff */
[----:B------:R-:W-:Y:S05]  /*70b0*/  F2FP.BF16.F32.PACK_AB R107, R35, R30 ;  /* 0x0000001e236b723e */ /* 0x000fea00000010ff */
[----:B------:R1:W-:Y:S01]  /*70c0*/  STS.128 [R88+0x30], R104 ;  /* 0x0000306858007388 */ /* 0x0003e20000000c00 */
[----:B------:R-:W-:Y:S01]  /*70d0*/  @!PT LDS RZ, [RZ] ;  /* 0x00000000fffff984 */ /* 0x000fe20000000800 */
[----:B------:R-:W-:Y:S01]  /*70e0*/  @!PT LDS RZ, [RZ] ;  /* 0x00000000fffff984 */ /* 0x000fe20000000800 */
[----:B------:R-:W-:Y:S01]  /*70f0*/  @!PT LDS RZ, [RZ] ;  /* 0x00000000fffff984 */ /* 0x000fe20000000800 */
[----:B------:R-:W-:Y:S01]  /*7100*/  @!PT LDS RZ, [RZ] ;  /* 0x00000000fffff984 */ /* 0x000fe20000000800 */
[----:B------:R3:W-:Y:S07]  /*7110*/  MEMBAR.ALL.CTA ;  /* 0x0000000000007992 */ /* 0x0007ee0000008000 */
[----:B---3--:R-:W3:Y:S02]  /*7120*/  FENCE.VIEW.ASYNC.S ;  /* 0x00000000000073c6 */ /* 0x008ee40000000000 */
[----:B---3--:R-:W-:Y:S06]  /*7130*/  BAR.SYNC.DEFER_BLOCKING 0x1, 0x80 ;  /* 0x0042000000007b1d */ /* 0x008fec0000010000 */
[----:B------:R-:W-:Y:S05]  /*7140*/  @P0 BRA `(.L_x_117) ;  /* 0x0000000000280947 */ /* 0x000fea0003800000 */
[----:B------:R-:W3:Y:S01]  /*7150*/  LDCU.64 UR6, c[0x0][0x348] ;  /* 0x00006900ff0677ac */ /* 0x000ee20008000a00 */
[----:B------:R-:W-:Y:S01]  /*7160*/  UIADD3 UR4, UPT, UPT, UR44, 0x200, URZ ;  /* 0x000002002c047890 */ /* 0x000fe2000fffe0ff */
[----:B------:R-:W-:Y:S05]  /*7170*/  UMOV UR51, UR36 ;  /* 0x0000002400337c82 */ /* 0x000fea0008000000 */
[----:B------:R-:W-:Y:S04]  /*7180*/  MOV R85, UR4 ;  /* 0x0000000400557c02 */ /* 0x000fe80008000f00 */
[----:B------:R-:W-:Y:S01]  /*7190*/  R2UR UR48, R85 ;  /* 0x00000000553072ca */ /* 0x000fe200000e0000 */
[----:B---3--:R-:W-:Y:S04]  /*71a0*/  UIADD3 UR4, UP0, UPT, UR6, 0x680, URZ ;  /* 0x0000068006047890 */ /* 0x008fe8000ff1e0ff */
[----:B------:R-:W-:Y:S09]  /*71b0*/  UIADD3.X UR5, UPT, UPT, URZ, UR7, URZ, UP0, !UPT ;  /* 0x00000007ff057290 */ /* 0x000ff200087fe4ff */
[----:B------:R3:W-:Y:S01]  /*71c0*/  UTMASTG.3D [UR48], [UR4] ;  /* 0x00000030040073b5 */ /* 0x0007e20008010000 */
[----:B------:R0:W-:Y:S01]  /*71d0*/  UTMACMDFLUSH ;  /* 0x00000000000079b7 */ /* 0x0001e20000000000 */
[----:B---3--:R-:W-:Y:S04]  /*71e0*/  DEPBAR.LE SB0, 0x1 ;  /* 0x000080400000791a */ /* 0x008fe80000000000 */
.L_x_117:
[----:B------:R-:W-:Y:S05]  /*71f0*/  BSYNC.RECONVERGENT B0 ;  /* 0x0000000000007941 */ /* 0x000fea0003800200 */
.L_x_116:
[----:B------:R-:W-:Y:S01]  /*7200*/  BAR.SYNC.DEFER_BLOCKING 0x1, 0x80 ;  /* 0x0042000000007b1d */ /* 0x000fe20000010000 */
[----:B------:R-:W-:Y:S01]  /*7210*/  ISETP.NE.AND P1, PT, R97, RZ, PT ;  /* 0x000000ff6100720c */ /* 0x000fe20003f25270 */
[----:B------:R-:W-:Y:S01]  /*7220*/  UISETP.NE.AND UP0, UPT, UR47, URZ, UPT ;  /* 0x000000ff2f00728c */ /* 0x000fe2000bf05270 */
[----:B------:R-:W-:Y:S11]  /*7230*/  LEA R3, R47, UR44, 0x3 ;  /* 0x0000002c2f037c11 */ /* 0x000ff6000f8e18ff */
[----:B------:R-:W-:Y:S01]  /*7240*/  @P1 SHF.L.U32 R4, R91, 0x1f, RZ ;  /* 0x0000001f5b041819 */ /* 0x000fe200000006ff */
[----:B------:R-:W-:Y:S06]  /*7250*/  BRA.U !UP0, `(.L_x_118) ;  /* 0x0000000108247547 */ /* 0x000fec000b800000 */
[----:B------:R-:W3:Y:S01]  /*7260*/  S2R R0, SR_CgaCtaId ;  /* 0x0000000000007919 */ /* 0x000ee20000008800 */
[----:B------:R-:W-:Y:S01]  /*7270*/  IMAD.U32 R2, RZ, RZ, UR46 ;  /* 0x0000002eff027e24 */ /* 0x000fe2000f8e00ff */
[----:B------:R-:W-:Y:S04]  /*7280*/  UIADD3 UR4, UPT, UPT, UR46, 0x1, URZ ;  /* 0x000000012e047890 */ /* 0x000fe8000fffe0ff */
[----:B------:R-:W-:Y:S01]  /*7290*/  @P1 LEA R2, R2, UR44, 0x3 ;  /* 0x0000002c02021c11 */ /* 0x000fe2000f8e18ff */
[----:B------:R-:W-:Y:S04]  /*72a0*/  UISETP.NE.AND UP0, UPT, UR4, 0x4, UPT ;  /* 0x000000040400788c */ /* 0x000fe8000bf05270 */
[----:B------:R-:W-:Y:S01]  /*72b0*/  @P1 VIADD R5, R2, 0x60 ;  /* 0x0000006002051836 */ /* 0x000fe20000000000 */
[----:B------:R-:W-:Y:S04]  /*72c0*/  USEL UR46, UR4, URZ, UP0 ;  /* 0x000000ff042e7287 */ /* 0x000fe80008000000 */
[----:B---3--:R-:W-:Y:S04]  /*72d0*/  @P1 PRMT R0, R0, 0x654, R5 ;  /* 0x0000065400001816 */ /* 0x008fe80000000005 */
[----:B------:R3:W-:Y:S04]  /*72e0*/  @P1 SYNCS.ARRIVE.TRANS64.RED.A1T0 RZ, [R0+URZ], RZ ;  /* 0x000000ff00ff19a7 */ /* 0x0007e800081004ff */
.L_x_118:
[----:B------:R-:W4:Y:S01]  /*72f0*/  @P1 SYNCS.PHASECHK.TRANS64.TRYWAIT P0, [R3+URZ+0x40], R4 ;  /* 0x00004004030015a7 */ /* 0x000f2200080011ff */
[----:B------:R-:W-:Y:S01]  /*7300*/  BSSY B1, `(.L_x_119) ;  /* 0x0000016000017945 */ /* 0x000fe20003800000 */
[----:B----4-:R-:W-:Y:S03]  /*7310*/  @P1 SEL R46, RZ, 0x1, !P0 ;  /* 0x00000001ff2e1807 */ /* 0x010fe60004000000 */
[----:B------:R-:W-:Y:S05]  /*7320*/  @!P1 BRA `(.L_x_120) ;  /* 0x00000000004c9947 */ /* 0x000fea0003800000 */
[----:B------:R-:W-:Y:S01]  /*7330*/  ISETP.NE.AND P0, PT, R46, RZ, PT ;  /* 0x000000ff2e00720c */ /* 0x000fe20003f05270 */
[----:B------:R-:W-:Y:S01]  /*7340*/  BSSY B0, `(.L_x_121) ;  /* 0x000000b000007945 */ /* 0x000fe20003800000 */
[----:B------:R-:W-:Y:S11]  /*7350*/  ISETP.NE.AND P1, PT, R60, RZ, PT ;  /* 0x000000ff3c00720c */ /* 0x000ff60003f25270 */
[----:B------:R-:W-:Y:S02]  /*7360*/  @!UPT UIADD3 URZ, UPT, UPT, URZ, URZ, URZ ;  /* 0x000000fffffff290 */ /* 0x000fe4000fffe0ff */
[C---:B------:R-:W-:Y:S01]  /*7370*/  @P1 IMAD R6, R47.reuse, 0x2000, R94 ;  /* 0x000020002f061824 */ /* 0x040fe200078e025e */
[C---:B------:R-:W-:Y:S01]  /*7380*/  @P1 LEA R4, R47.reuse, R92, 0xd ;  /* 0x0000005c2f041211 */ /* 0x040fe200078e68ff */
[C---:B------:R-:W-:Y:S02]  /*7390*/  @P1 IMAD R5, R47.reuse, 0x2000, R93 ;  /* 0x000020002f051824 */ /* 0x040fe400078e025d */
[----:B------:R-:W-:Y:S01]  /*73a0*/  @P1 IMAD R2, R47, 0x2000, R88 ;  /* 0x000020002f021824 */ /* 0x000fe200078e0258 */
[----:B------:R-:W-:Y:S06]  /*73b0*/  @P0 BRA `(.L_x_122) ;  /* 0x00000000000c0947 */ /* 0x000fec0003800000 */
[----:B---3--:R-:W-:Y:S04]  /*73c0*/  SHF.L.U32 R0, R91, 0x1f, RZ ;  /* 0x0000001f5b007819 */ /* 0x008fe800000006ff */
[----:B------:R-:W3:Y:S02]  /*73d0*/  SYNCS.PHASECHK.TRANS64.TRYWAIT P0, [R3+URZ+0x40], R0 ;  /* 0x00004000030075a7 */ /* 0x000ee400080011ff */
[----:B---3--:R-:W-:Y:S05]  /*73e0*/  @!P0 BRA `(.L_x_123) ;  /* 0x0000003000c88947 */ /* 0x008fea0003800000 */
.L_x_122:
[----:B------:R-:W-:Y:S05]  /*73f0*/  BSYNC B0 ;  /* 0x0000000000007941 */ /* 0x000fea0003800000 */
.L_x_121:
[----:B------:R-:W-:Y:S02]  /*7400*/  ISETP.NE.AND P0, PT, R60, RZ, PT ;  /* 0x000000ff3c00720c */ /* 0x000fe40003f05270 */
[----:B------:R-:W-:Y:S11]  /*7410*/  IADD3 R47, PT, PT, R47, 0x1, RZ ;  /* 0x000000012f2f7810 */ /* 0x000ff60007ffe0ff */
[----:B------:R4:W1:Y:S04]  /*7420*/  @P0 LDS.128 R48, [R6] ;  /* 0x0000000006300984 */ /* 0x0008680000000c00 */
[----:B------:R4:W1:Y:S04]  /*7430*/  @P0 LDS.128 R56, [R5+0x10] ;  /* 0x0000100005380984 */ /* 0x0008680000000c00 */
[----:B------:R4:W1:Y:S04]  /*7440*/  @P0 LDS.128 R64, [R4+0x20] ;  /* 0x0000200004400984 */ /* 0x0008680000000c00 */
[----:B------:R4:W1:Y:S02]  /*7450*/  @P0 LDS.128 R72, [R2+0x30] ;  /* 0x0000300002480984 */ /* 0x0008640000000c00 */
.L_x_120:
[----:B------:R-:W-:Y:S05]  /*7460*/  BSYNC B1 ;  /* 0x0000000000017941 */ /* 0x000fea0003800000 */
.L_x_119:
[----:B---3--:R-:W-:Y:S05]  /*7470*/  VIADD R0, R39, 0x20 ;  /* 0x0000002027007836 */ /* 0x008fea0000000000 */
[----:B------:R-:W-:Y:S04]  /*7480*/  SHF.R.U32.HI R0, RZ, 0x15, R0 ;  /* 0x00000015ff007819 */ /* 0x000fe80000011600 */
[----:B------:R-:W-:Y:S11]  /*7490*/  LOP3.LUT P0, RZ, R0, 0x3, R81, 0x48, !PT ;  /* 0x0000000300ff7812 */ /* 0x000ff60007804851 */
[----:B------:R-:W-:Y:S02]  /*74a0*/  @!UPT UIADD3 URZ, UPT, UPT, URZ, URZ, URZ ;  /* 0x000000fffffff290 */ /* 0x000fe4000fffe0ff */
[----:B------:R-:W-:Y:S05]  /*74b0*/  @!P0 BRA `(.L_x_124) ;  /* 0x0000000000408947 */ /* 0x000fea0003800000 */
[----:B------:R-:W3:Y:S01]  /*74c0*/  LDCU.64 UR8, c[0x4][0x70] ;  /* 0x01000e00ff0877ac */ /* 0x000ee20008000a00 */
[----:B------:R-:W-:Y:S01]  /*74d0*/  MOV R3, 0x0 ;  /* 0x0000000000037802 */ /* 0x000fe20000000f00 */
[----:B------:R-:W-:Y:S02]  /*74e0*/  HFMA2 R12, -RZ, RZ, 0, 5.9604644775390625e-08 ;  /* 0x00000001ff0c7431 */ /* 0x000fe400000001ff */
[----:B------:R-:W-:Y:S02]  /*74f0*/  IMAD.MOV.U32 R8, RZ, RZ, 0x192 ;  /* 0x00000192ff087424 */ /* 0x000fe400078e00ff */
[----:B------:R-:W-:Y:S01]  /*7500*/  IMAD.MOV.U32 R13, RZ, RZ, RZ ;  /* 0x000000ffff0d7224 */ /* 0x000fe200078e00ff */
[----:B------:R-:W5:Y:S01]  /*7510*/  LDCU.64 UR6, c[0x4][0x78] ;  /* 0x01000f00ff0677ac */ /* 0x000f620008000a00 */
[----:B----4-:R-:W4:Y:S01]  /*7520*/  LDC.64 R2, c[0x4][R3] ;  /* 0x0100000003027b82 */ /* 0x010f220000000a00 */
[----:B------:R-:W2:Y:S01]  /*7530*/  LDCU.64 UR4, c[0x4][0x10] ;  /* 0x01000200ff0477ac */ /* 0x000ea20008000a00 */
[----:B---3--:R-:W-:Y:S01]  /*7540*/  MOV R5, UR9 ;  /* 0x0000000900057c02 */ /* 0x008fe20008000f00 */
[----:B------:R-:W-:Y:S01]  /*7550*/  IMAD.U32 R4, RZ, RZ, UR8 ;  /* 0x00000008ff047e24 */ /* 0x000fe2000f8e00ff */
[----:B-----5:R-:W-:Y:S01]  /*7560*/  MOV R7, UR7 ;  /* 0x0000000700077c02 */ /* 0x020fe20008000f00 */
[----:B------:R-:W-:Y:S01]  /*7570*/  IMAD.U32 R6, RZ, RZ, UR6 ;  /* 0x00000006ff067e24 */ /* 0x000fe2000f8e00ff */
[----:B--2---:R-:W-:Y:S01]  /*7580*/  MOV R11, UR5 ;  /* 0x00000005000b7c02 */ /* 0x004fe20008000f00 */
[----:B------:R-:W-:Y:S02]  /*7590*/  IMAD.U32 R10, RZ, RZ, UR4 ;  /* 0x00000004ff0a7e24 */ /* 0x000fe4000f8e00ff */
[----:B------:R-:W-:Y:S07]  /*75a0*/  LEPC R20, `(.L_x_124) ;  /* 0x000000001014794e */ /* 0x000fee0000000000 */
[----:B-1--4-:R-:W-:Y:S05]  /*75b0*/  CALL.ABS.NOINC R2 ;  /* 0x0000000002007343 */ /* 0x012fea0003c00000 */
.L_x_124:
[C---:B-1----:R-:W-:Y:S01]  /*75c0*/  SHF.L.U32 R40, R48.reuse, 0x10, RZ ;  /* 0x0000001030287819 */ /* 0x042fe200000006ff */
[----:B------:R-:W-:Y:S05]  /*75d0*/  WARPSYNC.ALL ;  /* 0x0000000000007948 */ /* 0x000fea0003800000 */
[----:B------:R-:W-:Y:S01]  /*75e0*/  R2UR UR4, R39 ;  /* 0x00000000270472ca */ /* 0x000fe200000e0000 */
[----:B------:R-:W1:Y:S01]  /*75f0*/  S2R R99, SR_CgaCtaId ;  /* 0x0000000000637919 */ /* 0x000e620000008800 */
[----:B------:R-:W-:Y:S01]  /*7600*/  LOP3.LUT R43, R48, 0xffff0000, RZ, 0xc0, !PT ;  /* 0xffff0000302b7812 */ /* 0x000fe200078ec0ff */
[----:B------:R-:W-:Y:S01]  /*7610*/  BSSY.RECONVERGENT B0, `(.L_x_125) ;  /* 0x000008e000007945 */ /* 0x000fe20003800200 */
[----:B------:R-:W-:Y:S02]  /*7620*/  LOP3.LUT R42, R49, 0xffff0000, RZ, 0xc0, !PT ;  /* 0xffff0000312a7812 */ /* 0x000fe400078ec0ff */
[----:B------:R-:W-:Y:S02]  /*7630*/  LOP3.LUT R44, R50, 0xffff0000, RZ, 0xc0, !PT ;  /* 0xffff0000322c7812 */ /* 0x000fe400078ec0ff */
[----:B------:R-:W-:Y:S02]  /*7640*/  SHF.L.U32 R45, R59, 0x10, RZ ;  /* 0x000000103b2d7819 */ /* 0x000fe400000006ff */
[----:B------:R-:W-:Y:S02]  /*7650*/  ISETP.NE.AND P6, PT, R97, RZ, PT ;  /* 0x000000ff6100720c */ /* 0x000fe40003fc5270 */
[----:B------:R-:W-:Y:S01]  /*7660*/  ISETP.NE.AND P0, PT, R96, RZ, PT ;  /* 0x000000ff6000720c */ /* 0x000fe20003f05270 */
[----:B----4-:R-:W3:Y:S01]  /*7670*/  LDTM.x32 R4, tmem[UR4+0x20] ;  /* 0x00002004000479ee */ /* 0x010ee200082c0000 */
[----:B------:R-:W-:Y:S02]  /*7680*/  MOV R61, UR46 ;  /* 0x0000002e003d7c02 */ /* 0x000fe40008000f00 */
[----:B------:R-:W-:Y:S07]  /*7690*/  LEA R62, R47, UR44, 0x3 ;  /* 0x0000002c2f3e7c11 */ /* 0x000fee000f8e18ff */
[----:B------:R-:W-:Y:S04]  /*76a0*/  @P6 LEA R61, R61, UR44, 0x3 ;  /* 0x0000002c3d3d6c11 */ /* 0x000fe8000f8e18ff */
[----:B------:R-:W-:Y:S02]  /*76b0*/  @P6 IADD3 R104, PT, PT, R61, 0x60, RZ ;  /* 0x000000603d686810 */ /* 0x000fe40007ffe0ff */
[----:B------:R-:W-:Y:S02]  /*76c0*/  @P6 SHF.L.U32 R61, R91, 0x1f, RZ ;  /* 0x0000001f5b3d6819 */ /* 0x000fe400000006ff */
[----:B-1----:R-:W-:Y:S01]  /*76d0*/  @P6 PRMT R104, R99, 0x654, R104 ;  /* 0x0000065463686816 */ /* 0x002fe20000000068 */
[C---:B---3--:R-:W-:Y:S01]  /*76e0*/  FMUL R0, R38.reuse, R4 ;  /* 0x0000000426007220 */ /* 0x048fe20000400000 */
[C---:B------:R-:W-:Y:S01]  /*76f0*/  FMUL R2, R38.reuse, R5 ;  /* 0x0000000526027220 */ /* 0x040fe20000400000 */
[C---:B------:R-:W-:Y:S01]  /*7700*/  FMUL R3, R38.reuse, R6 ;  /* 0x0000000626037220 */ /* 0x040fe20000400000 */
[C---:B------:R-:W-:Y:S01]  /*7710*/  FMUL R7, R38.reuse, R7 ;  /* 0x0000000726077220 */ /* 0x040fe20000400000 */
[----:B------:R-:W-:Y:S01]  /*7720*/  FFMA R0, R41, R40, R0 ;  /* 0x0000002829007223 */ /* 0x000fe20000000000 */
[----:B------:R-:W-:Y:S01]  /*7730*/  SHF.L.U32 R40, R49, 0x10, RZ ;  /* 0x0000001031287819 */ /* 0x000fe200000006ff */
[----:B------:R-:W-:Y:S01]  /*7740*/  FFMA R2, R41, R43, R2 ;  /* 0x0000002b29027223 */ /* 0x000fe20000000002 */
[----:B------:R-:W-:Y:S01]  /*7750*/  SHF.L.U32 R43, R51, 0x10, RZ ;  /* 0x00000010332b7819 */ /* 0x000fe200000006ff */
[C---:B------:R-:W-:Y:S01]  /*7760*/  FMUL R4, R38.reuse, R8 ;  /* 0x0000000826047220 */ /* 0x040fe20000400000 */
[----:B------:R-:W-:Y:S01]  /*7770*/  FMUL R5, R38, R9 ;  /* 0x0000000926057220 */ /* 0x000fe20000400000 */
[C---:B------:R-:W-:Y:S01]  /*7780*/  FFMA R3, R41.reuse, R40, R3 ;  /* 0x0000002829037223 */ /* 0x040fe20000000003 */
[----:B------:R-:W-:Y:S01]  /*7790*/  SHF.L.U32 R40, R50, 0x10, RZ ;  /* 0x0000001032287819 */ /* 0x000fe200000006ff */
[----:B------:R-:W-:Y:S01]  /*77a0*/  FFMA R7, R41, R42, R7 ;  /* 0x0000002a29077223 */ /* 0x000fe20000000007 */
[----:B------:R-:W-:Y:S01]  /*77b0*/  LOP3.LUT R42, R51, 0xffff0000, RZ, 0xc0, !PT ;  /* 0xffff0000332a7812 */ /* 0x000fe200078ec0ff */
[----:B------:R-:W-:Y:S01]  /*77c0*/  FMUL R6, R38, R10 ;  /* 0x0000000a26067220 */ /* 0x000fe20000400000 */
[----:B------:R-:W-:Y:S01]  /*77d0*/  F2FP.BF16.F32.PACK_AB R52, R2, R0 ;  /* 0x000000000234723e */ /* 0x000fe200000010ff */
        /* <DEDUP_REMOVED lines=18> */
[C---:B------:R-:W-:Y:S01]  /*7900*/  LOP3.LUT R42, R58.reuse, 0xffff0000, RZ, 0xc0, !PT ;  /* 0xffff00003a2a7812 */ /* 0x040fe200078ec0ff */
[----:B------:R-:W-:Y:S01]  /*7910*/  FFMA R10, R41, R43, R10 ;  /* 0x0000002b290a7223 */ /* 0x000fe2000000000a */
[----:B------:R-:W-:Y:S01]  /*7920*/  SHF.L.U32 R43, R58, 0x10, RZ ;  /* 0x000000103a2b7819 */ /* 0x000fe200000006ff */
[C---:B------:R-:W-:Y:S01]  /*7930*/  FMUL R15, R38.reuse, R15 ;  /* 0x0000000f260f7220 */ /* 0x040fe20000400000 */
[----:B------:R-:W-:Y:S01]  /*7940*/  F2FP.BF16.F32.PACK_AB R68, R9, R8 ;  /* 0x000000080944723e */ /* 0x000fe200000010ff */
[C---:B------:R-:W-:Y:S01]  /*7950*/  FMUL R12, R38.reuse, R16 ;  /* 0x00000010260c7220 */ /* 0x040fe20000400000 */
[----:B------:R-:W-:Y:S01]  /*7960*/  FMUL R13, R38, R17 ;  /* 0x00000011260d7220 */ /* 0x000fe20000400000 */
[----:B------:R-:W-:Y:S01]  /*7970*/  FFMA R15, R41, R40, R15 ;  /* 0x00000028290f7223 */ /* 0x000fe2000000000f */
[----:B------:R-:W-:Y:S01]  /*7980*/  LOP3.LUT R40, R59, 0xffff0000, RZ, 0xc0, !PT ;  /* 0xffff00003b287812 */ /* 0x000fe200078ec0ff */
[----:B------:R-:W-:Y:S01]  /*7990*/  FFMA R12, R41, R43, R12 ;  /* 0x0000002b290c7223 */ /* 0x000fe2000000000c */
[----:B------:R-:W-:Y:S01]  /*79a0*/  SHF.L.U32 R43, R64, 0x10, RZ ;  /* 0x00000010402b7819 */ /* 0x000fe200000006ff */
[----:B------:R-:W-:Y:S01]  /*79b0*/  FMUL R14, R38, R18 ;  /* 0x00000012260e7220 */ /* 0x000fe20000400000 */
[----:B------:R-:W-:Y:S01]  /*79c0*/  F2FP.BF16.F32.PACK_AB R69, R15, R10 ;  /* 0x0000000a0f45723e */ /* 0x000fe200000010ff */
[----:B------:R1:W-:Y:S01]  /*79d0*/  STS.128 [R94+0x2000], R52 ;  /* 0x002000345e007388 */ /* 0x0003e20000000c00 */
[----:B------:R-:W-:Y:S01]  /*79e0*/  FFMA R13, R41, R42, R13 ;  /* 0x0000002a290d7223 */ /* 0x000fe2000000000d */
[----:B------:R-:W-:Y:S01]  /*79f0*/  LOP3.LUT R42, R64, 0xffff0000, RZ, 0xc0, !PT ;  /* 0xffff0000402a7812 */ /* 0x000fe200078ec0ff */
[C---:B------:R-:W-:Y:S01]  /*7a00*/  FMUL R19, R38.reuse, R19 ;  /* 0x0000001326137220 */ /* 0x040fe20000400000 */
[C---:B------:R-:W-:Y:S01]  /*7a10*/  FMUL R16, R38.reuse, R20 ;  /* 0x0000001426107220 */ /* 0x040fe20000400000 */
[C---:B------:R-:W-:Y:S01]  /*7a20*/  FMUL R17, R38.reuse, R21 ;  /* 0x0000001526117220 */ /* 0x040fe20000400000 */
[----:B------:R-:W-:Y:S01]  /*7a30*/  F2FP.BF16.F32.PACK_AB R70, R13, R12 ;  /* 0x0000000c0d46723e */ /* 0x000fe200000010ff */
[----:B------:R-:W-:Y:S01]  /*7a40*/  FFMA R14, R41, R45, R14 ;  /* 0x0000002d290e7223 */ /* 0x000fe2000000000e */
[----:B------:R-:W-:Y:S01]  /*7a50*/  SHF.L.U32 R45, R65, 0x10, RZ ;  /* 0x00000010412d7819 */ /* 0x000fe200000006ff */
[----:B------:R-:W-:Y:S01]  /*7a60*/  FFMA R19, R41, R40, R19 ;  /* 0x0000002829137223 */ /* 0x000fe20000000013 */
[----:B------:R-:W-:Y:S01]  /*7a70*/  LOP3.LUT R40, R65, 0xffff0000, RZ, 0xc0, !PT ;  /* 0xffff000041287812 */ /* 0x000fe200078ec0ff */
[----:B------:R-:W-:Y:S01]  /*7a80*/  FFMA R16, R41, R43, R16 ;  /* 0x0000002b29107223 */ /* 0x000fe20000000010 */
[----:B------:R-:W-:Y:S01]  /*7a90*/  SHF.L.U32 R43, R67, 0x10, RZ ;  /* 0x00000010432b7819 */ /* 0x000fe200000006ff */
[C---:B------:R-:W-:Y:S01]  /*7aa0*/  FMUL R18, R38.reuse, R22 ;  /* 0x0000001626127220 */ /* 0x040fe20000400000 */
[----:B------:R-:W-:Y:S01]  /*7ab0*/  F2FP.BF16.F32.PACK_AB R71, R19, R14 ;  /* 0x0000000e1347723e */ /* 0x000fe200000010ff */
[C---:B------:R-:W-:Y:S01]  /*7ac0*/  FFMA R17, R41.reuse, R42, R17 ;  /* 0x0000002a29117223 */ /* 0x040fe20000000011 */
[----:B------:R-:W-:Y:S01]  /*7ad0*/  FMUL R23, R38, R23 ;  /* 0x0000001726177220 */ /* 0x000fe20000400000 */
[----:B------:R-:W-:Y:S01]  /*7ae0*/  SHF.L.U32 R42, R66, 0x10, RZ ;  /* 0x00000010422a7819 */ /* 0x000fe200000006ff */
[----:B------:R-:W-:Y:S01]  /*7af0*/  FMUL R20, R38, R24 ;  /* 0x0000001826147220 */ /* 0x000fe20000400000 */
[----:B------:R3:W-:Y:S01]  /*7b00*/  STS.128 [R93+0x2010], R68 ;  /* 0x002010445d007388 */ /* 0x0007e20000000c00 */
[----:B------:R-:W-:Y:S01]  /*7b10*/  FFMA R18, R41, R45, R18 ;  /* 0x0000002d29127223 */ /* 0x000fe20000000012 */
[----:B------:R-:W-:Y:S01]  /*7b20*/  SHF.L.U32 R45, R75, 0x10, RZ ;  /* 0x000000104b2d7819 */ /* 0x000fe200000006ff */
[C---:B------:R-:W-:Y:S01]  /*7b30*/  FFMA R23, R41.reuse, R40, R23 ;  /* 0x0000002829177223 */ /* 0x040fe20000000017 */
[----:B------:R-:W-:Y:S01]  /*7b40*/  LOP3.LUT R40, R66, 0xffff0000, RZ, 0xc0, !PT ;  /* 0xffff000042287812 */ /* 0x000fe200078ec0ff */
[----:B------:R-:W-:Y:S01]  /*7b50*/  FFMA R20, R41, R42, R20 ;  /* 0x0000002a29147223 */ /* 0x000fe20000000014 */
[----:B------:R-:W-:Y:S01]  /*7b60*/  LOP3.LUT R42, R67, 0xffff0000, RZ, 0xc0, !PT ;  /* 0xffff0000432a7812 */ /* 0x000fe200078ec0ff */
[C---:B------:R-:W-:Y:S01]  /*7b70*/  FMUL R21, R38.reuse, R25 ;  /* 0x0000001926157220 */ /* 0x040fe20000400000 */
[C---:B------:R-:W-:Y:S01]  /*7b80*/  FMUL R22, R38.reuse, R26 ;  /* 0x0000001a26167220 */ /* 0x040fe20000400000 */
[C---:B------:R-:W-:Y:S01]  /*7b90*/  FMUL R27, R38.reuse, R27 ;  /* 0x0000001b261b7220 */ /* 0x040fe20000400000 */
[----:B------:R-:W-:Y:S01]  /*7ba0*/  FMUL R24, R38, R28 ;  /* 0x0000001c26187220 */ /* 0x000fe20000400000 */
        /* <DEDUP_REMOVED lines=8> */
[----:B------:R-:W-:Y:S01]  /*7c30*/  FFMA R24, R41, R40, R24 ;  /* 0x0000002829187223 */ /* 0x000fe20000000018 */
[----:B------:R-:W-:Y:S01]  /*7c40*/  LOP3.LUT R40, R73, 0xffff0000, RZ, 0xc0, !PT ;  /* 0xffff000049287812 */ /* 0x000fe200078ec0ff */
[C---:B------:R-:W-:Y:S01]  /*7c50*/  FFMA R25, R41.reuse, R42, R25 ;  /* 0x0000002a29197223 */ /* 0x040fe20000000019 */
[----:B------:R-:W-:Y:S01]  /*7c60*/  FMUL R31, R38, R31 ;  /* 0x0000001f261f7220 */ /* 0x000fe20000400000 */
[C---:B------:R-:W-:Y:S01]  /*7c70*/  FFMA R26, R41.reuse, R43, R26 ;  /* 0x0000002b291a7223 */ /* 0x040fe2000000001a */
[----:B------:R-:W-:Y:S01]  /*7c80*/  SHF.L.U32 R43, R74, 0x10, RZ ;  /* 0x000000104a2b7819 */ /* 0x000fe200000006ff */
[----:B------:R-:W-:Y:S01]  /*7c90*/  FMUL R28, R38, R32 ;  /* 0x00000020261c7220 */ /* 0x000fe20000400000 */
[----:B------:R-:W-:Y:S01]  /*7ca0*/  LOP3.LUT R42, R74, 0xffff0000, RZ, 0xc0, !PT ;  /* 0xffff00004a2a7812 */ /* 0x000fe200078ec0ff */
[C---:B------:R-:W-:Y:S01]  /*7cb0*/  FMUL R29, R38.reuse, R33 ;  /* 0x00000021261d7220 */ /* 0x040fe20000400000 */
[C---:B------:R-:W-:Y:S01]  /*7cc0*/  FMUL R30, R38.reuse, R34 ;  /* 0x00000022261e7220 */ /* 0x040fe20000400000 */
[----:B------:R-:W-:Y:S01]  /*7cd0*/  FFMA R31, R41, R40, R31 ;  /* 0x00000028291f7223 */ /* 0x000fe2000000001f */
[----:B------:R-:W-:Y:S01]  /*7ce0*/  FMUL R35, R38, R35 ;  /* 0x0000002326237220 */ /* 0x000fe20000400000 */
[----:B-1----:R-:W-:Y:S01]  /*7cf0*/  F2FP.BF16.F32.PACK_AB R52, R17, R16 ;  /* 0x000000101134723e */ /* 0x002fe200000010ff */
[----:B------:R-:W-:Y:S01]  /*7d00*/  FFMA R28, R41, R43, R28 ;  /* 0x0000002b291c7223 */ /* 0x000fe2000000001c */
[----:B------:R-:W-:Y:S01]  /*7d10*/  F2FP.BF16.F32.PACK_AB R53, R23, R18 ;  /* 0x000000121735723e */ /* 0x000fe200000010ff */
[----:B------:R-:W-:Y:S01]  /*7d20*/  FFMA R29, R41, R42, R29 ;  /* 0x0000002a291d7223 */ /* 0x000fe2000000001d */
[----:B------:R-:W-:Y:S01]  /*7d30*/  F2FP.BF16.F32.PACK_AB R54, R21, R20 ;  /* 0x000000141536723e */ /* 0x000fe200000010ff */
[----:B------:R-:W-:Y:S01]  /*7d40*/  FFMA R30, R41, R45, R30 ;  /* 0x0000002d291e7223 */ /* 0x000fe2000000001e */
[----:B------:R-:W-:Y:S01]  /*7d50*/  F2FP.BF16.F32.PACK_AB R55, R27, R22 ;  /* 0x000000161b37723e */ /* 0x000fe200000010ff */
[----:B------:R-:W-:Y:S01]  /*7d60*/  FFMA R35, R41, R44, R35 ;  /* 0x0000002c29237223 */ /* 0x000fe20000000023 */
[----:B------:R-:W-:Y:S02]  /*7d70*/  F2FP.BF16.F32.PACK_AB R100, R25, R24 ;  /* 0x000000181964723e */ /* 0x000fe400000010ff */
[----:B------:R-:W-:Y:S01]  /*7d80*/  F2FP.BF16.F32.PACK_AB R101, R31, R26 ;  /* 0x0000001a1f65723e */ /* 0x000fe200000010ff */
[----:B------:R3:W-:Y:S01]  /*7d90*/  STS.128 [R92+0x2020], R52 ;  /* 0x002020345c007388 */ /* 0x0007e20000000c00 */
        /* <DEDUP_REMOVED lines=8> */
[----:B-1----:R-:W1:Y:S02]  /*7e20*/  FENCE.VIEW.ASYNC.S ;  /* 0x00000000000073c6 */ /* 0x002e640000000000 */
[----:B-1----:R-:W-:Y:S06]  /*7e30*/  BAR.SYNC.DEFER_BLOCKING 0x1, 0x80 ;  /* 0x0042000000007b1d */ /* 0x002fec0000010000 */
[----:B------:R-:W-:Y:S05]  /*7e40*/  @P0 BRA `(.L_x_126) ;  /* 0x0000000000280947 */ /* 0x000fea0003800000 */
[----:B------:R-:W1:Y:S01]  /*7e50*/  LDCU.64 UR6, c[0x0][0x348] ;  /* 0x00006900ff0677ac */ /* 0x000e620008000a00 */
[----:B------:R-:W-:Y:S02]  /*7e60*/  UIADD3 UR9, UPT, UPT, UR49, 0x20, URZ ;  /* 0x0000002031097890 */ /* 0x000fe4000fffe0ff */
[----:B------:R-:W-:Y:S01]  /*7e70*/  UIADD3 UR8, UPT, UPT, UR44, 0x2200, URZ ;  /* 0x000022002c087890 */ /* 0x000fe2000fffe0ff */
[----:B------:R-:W-:Y:S01]  /*7e80*/  UMOV UR10, UR50 ;  /* 0x00000032000a7c82 */ /* 0x000fe20008000000 */
[----:B------:R-:W-:Y:S01]  /*7e90*/  UMOV UR11, UR36 ;  /* 0x00000024000b7c82 */ /* 0x000fe20008000000 */
[----:B-1----:R-:W-:Y:S04]  /*7ea0*/  UIADD3 UR4, UP0, UPT, UR6, 0x680, URZ ;  /* 0x0000068006047890 */ /* 0x002fe8000ff1e0ff */
[----:B------:R-:W-:Y:S09]  /*7eb0*/  UIADD3.X UR5, UPT, UPT, URZ, UR7, URZ, UP0, !UPT ;  /* 0x00000007ff057290 */ /* 0x000ff200087fe4ff */
[----:B------:R1:W-:Y:S01]  /*7ec0*/  UTMASTG.3D [UR8], [UR4] ;  /* 0x00000008040073b5 */ /* 0x0003e20008010000 */
[----:B------:R0:W-:Y:S01]  /*7ed0*/  UTMACMDFLUSH ;  /* 0x00000000000079b7 */ /* 0x0001e20000000000 */
[----:B-1----:R-:W-:Y:S04]  /*7ee0*/  DEPBAR.LE SB0, 0x1 ;  /* 0x000080400000791a */ /* 0x002fe80000000000 */
.L_x_126:
[----:B------:R-:W-:Y:S05]  /*7ef0*/  BSYNC.RECONVERGENT B0 ;  /* 0x0000000000007941 */ /* 0x000fea0003800200 */
.L_x_125:
[----:B------:R-:W-:Y:S01]  /*7f00*/  BAR.SYNC.DEFER_BLOCKING 0x1, 0x80 ;  /* 0x0042000000007b1d */ /* 0x000fe20000010000 */
[----:B------:R-:W-:Y:S04]  /*7f10*/  UIADD3 UR4, UPT, UPT, UR46, 0x1, URZ ;  /* 0x000000012e047890 */ /* 0x000fe8000fffe0ff */
[----:B------:R-:W-:Y:S04]  /*7f20*/  UISETP.NE.AND UP0, UPT, UR4, 0x4, UPT ;  /* 0x000000040400788c */ /* 0x000fe8000bf05270 */
[----:B------:R-:W-:Y:S01]  /*7f30*/  USEL UR45, UR4, URZ, UP0 ;  /* 0x000000ff042d7287 */ /* 0x000fe20008000000 */
[----:B------:R1:W-:Y:S01]  /*7f40*/  @P6 SYNCS.ARRIVE.TRANS64.RED.A1T0 RZ, [R104+URZ], RZ ;  /* 0x000000ff68ff69a7 */ /* 0x0003e200081004ff */
[----:B------:R-:W-:Y:S01]  /*7f50*/  BSSY B1, `(.L_x_127) ;  /* 0x0000017000017945 */ /* 0x000fe20003800000 */
[----:B------:R-:W4:Y:S02]  /*7f60*/  @P6 SYNCS.PHASECHK.TRANS64.TRYWAIT P0, [R62+URZ+0x40], R61 ;  /* 0x0000403d3e0065a7 */ /* 0x000f2400080011ff */
[----:B----4-:R-:W-:Y:S01]  /*7f70*/  @P6 SEL R46, RZ, 0x1, !P0 ;  /* 0x00000001ff2e6807 */ /* 0x010fe20004000000 */
[----:B-1----:R-:W-:Y:S06]  /*7f80*/  @!P6 BRA `(.L_x_128) ;  /* 0x00000000004ce947 */ /* 0x002fec0003800000 */
        /* <DEDUP_REMOVED lines=9> */
[----:B------:R-:W-:Y:S04]  /*8020*/  SHF.L.U32 R5, R91, 0x1f, RZ ;  /* 0x0000001f5b057819 */ /* 0x000fe800000006ff */
[----:B------:R-:W1:Y:S02]  /*8030*/  SYNCS.PHASECHK.TRANS64.TRYWAIT P0, [R62+URZ+0x40], R5 ;  /* 0x000040053e0075a7 */ /* 0x000e6400080011ff */
[----:B-1----:R-:W-:Y:S05]  /*8040*/  @!P0 BRA `(.L_x_131) ;  /* 0x0000002400c48947 */ /* 0x002fea0003800000 */
.L_x_130:
[----:B------:R-:W-:Y:S05]  /*8050*/  BSYNC B0 ;  /* 0x0000000000007941 */ /* 0x000fea0003800000 */
.L_x_129:
[----:B------:R-:W-:Y:S02]  /*8060*/  ISETP.NE.AND P0, PT, R60, RZ, PT ;  /* 0x000000ff3c00720c */ /* 0x000fe40003f05270 */
[----:B------:R-:W-:Y:S11]  /*8070*/  IADD3 R47, PT, PT, R47, 0x1, RZ ;  /* 0x000000012f2f7810 */ /* 0x000ff60007ffe0ff */
[----:B------:R4:W1:Y:S04]  /*8080*/  @P0 LDS.128 R48, [R4] ;  /* 0x0000000004300984 */ /* 0x0008680000000c00 */
[----:B------:R4:W1:Y:S04]  /*8090*/  @P0 LDS.128 R56, [R3+0x10] ;  /* 0x0000100003380984 */ /* 0x0008680000000c00 */
[----:B------:R4:W1:Y:S04]  /*80a0*/  @P0 LDS.128 R64, [R2+0x20] ;  /* 0x0000200002400984 */ /* 0x0008680000000c00 */
[----:B------:R4:W1:Y:S02]  /*80b0*/  @P0 LDS.128 R72, [R0+0x30] ;  /* 0x0000300000480984 */ /* 0x0008640000000c00 */
.L_x_128:
[----:B------:R-:W-:Y:S05]  /*80c0*/  BSYNC B1 ;  /* 0x0000000000017941 */ /* 0x000fea0003800000 */
.L_x_127:
[----:B----4-:R-:W-:Y:S05]  /*80d0*/  VIADD R0, R39, 0x40 ;  /* 0x0000004027007836 */ /* 0x010fea0000000000 */
[----:B------:R-:W-:Y:S04]  /*80e0*/  SHF.R.U32.HI R0, RZ, 0x15, R0 ;  /* 0x00000015ff007819 */ /* 0x000fe80000011600 */
[----:B------:R-:W-:Y:S11]  /*80f0*/  LOP3.LUT P0, RZ, R0, 0x3, R81, 0x48, !PT ;  /* 0x0000000300ff7812 */ /* 0x000ff60007804851 */
[----:B------:R-:W-:Y:S02]  /*8100*/  @!UPT UIADD3 URZ, UPT, UPT, URZ, URZ, URZ ;  /* 0x000000fffffff290 */ /* 0x000fe4000fffe0ff */
[----:B------:R-:W-:Y:S05]  /*8110*/  @!P0 BRA `(.L_x_132) ;  /* 0x0000000000408947 */ /* 0x000fea0003800000 */
[----:B------:R-:W1:Y:S01]  /*8120*/  LDCU.64 UR8, c[0x4][0x70] ;  /* 0x01000e00ff0877ac */ /* 0x000e620008000a00 */
[----:B------:R-:W-:Y:S01]  /*8130*/  MOV R3, 0x0 ;  /* 0x0000000000037802 */ /* 0x000fe20000000f00 */
[----:B------:R-:W-:Y:S02]  /*8140*/  HFMA2 R12, -RZ, RZ, 0, 5.9604644775390625e-08 ;  /* 0x00000001ff0c7431 */ /* 0x000fe400000001ff */
[----:B------:R-:W-:Y:S02]  /*8150*/  IMAD.MOV.U32 R8, RZ, RZ, 0x192 ;  /* 0x00000192ff087424 */ /* 0x000fe400078e00ff */
[----:B------:R-:W-:Y:S01]  /*8160*/  IMAD.MOV.U32 R13, RZ, RZ, RZ ;  /* 0x000000ffff0d7224 */ /* 0x000fe200078e00ff */
[----:B------:R-:W4:Y:S01]  /*8170*/  LDCU.64 UR6, c[0x4][0x78] ;  /* 0x01000f00ff0677ac */ /* 0x000f220008000a00 */
[----:B------:R-:W2:Y:S01]  /*8180*/  LDC.64 R2, c[0x4][R3] ;  /* 0x0100000003027b82 */ /* 0x000ea20000000a00 */
[----:B------:R-:W5:Y:S01]  /*8190*/  LDCU.64 UR4, c[0x4][0x10] ;  /* 0x01000200ff0477ac */ /* 0x000f620008000a00 */
[----:B-1----:R-:W-:Y:S01]  /*81a0*/  MOV R5, UR9 ;  /* 0x0000000900057c02 */ /* 0x002fe20008000f00 */
[----:B------:R-:W-:Y:S01]  /*81b0*/  IMAD.U32 R4, RZ, RZ, UR8 ;  /* 0x00000008ff047e24 */ /* 0x000fe2000f8e00ff */
[----:B----4-:R-:W-:Y:S01]  /*81c0*/  MOV R7, UR7 ;  /* 0x0000000700077c02 */ /* 0x010fe20008000f00 */
[----:B------:R-:W-:Y:S01]  /*81d0*/  IMAD.U32 R6, RZ, RZ, UR6 ;  /* 0x00000006ff067e24 */ /* 0x000fe2000f8e00ff */
[----:B-----5:R-:W-:Y:S01]  /*81e0*/  MOV R11, UR5 ;  /* 0x00000005000b7c02 */ /* 0x020fe20008000f00 */
[----:B------:R-:W-:Y:S02]  /*81f0*/  IMAD.U32 R10, RZ, RZ, UR4 ;  /* 0x00000004ff0a7e24 */ /* 0x000fe4000f8e00ff */
[----:B------:R-:W-:Y:S07]  /*8200*/  LEPC R20, `(.L_x_132) ;  /* 0x000000001014794e */ /* 0x000fee0000000000 */
[----:B--23--:R-:W-:Y:S05]  /*8210*/  CALL.ABS.NOINC R2 ;  /* 0x0000000002007343 */ /* 0x00cfea0003c00000 */
.L_x_132:
[C---:B-1----:R-:W-:Y:S01]  /*8220*/  SHF.L.U32 R40, R48.reuse, 0x10, RZ ;  /* 0x0000001030287819 */ /* 0x042fe200000006ff */
[----:B------:R-:W-:Y:S05]  /*8230*/  WARPSYNC.ALL ;  /* 0x0000000000007948 */ /* 0x000fea0003800000 */
[----:B------:R-:W-:Y:S01]  /*8240*/  R2UR UR4, R39 ;  /* 0x00000000270472ca */ /* 0x000fe200000e0000 */
[----:B------:R-:W-:Y:S01]  /*8250*/  BSSY.RECONVERGENT B0, `(.L_x_133) ;  /* 0x000008f000007945 */ /* 0x000fe20003800200 */
[----:B------:R-:W-:Y:S02]  /*8260*/  LOP3.LUT R43, R48, 0xffff0000, RZ, 0xc0, !PT ;  /* 0xffff0000302b7812 */ /* 0x000fe400078ec0ff */
[----:B------:R-:W-:Y:S02]  /*8270*/  SHF.L.U32 R42, R49, 0x10, RZ ;  /* 0x00000010312a7819 */ /* 0x000fe400000006ff */
[C---:B------:R-:W-:Y:S02]  /*8280*/  SHF.L.U32 R45, R51.reuse, 0x10, RZ ;  /* 0x00000010332d7819 */ /* 0x040fe400000006ff */
[----:B------:R-:W-:Y:S02]  /*8290*/  LOP3.LUT R44, R51, 0xffff0000, RZ, 0xc0, !PT ;  /* 0xffff0000332c7812 */ /* 0x000fe400078ec0ff */
[----:B------:R-:W-:Y:S02]  /*82a0*/  ISETP.NE.AND P6, PT, R97, RZ, PT ;  /* 0x000000ff6100720c */ /* 0x000fe40003fc5270 */
[----:B------:R-:W-:Y:S01]  /*82b0*/  ISETP.NE.AND P0, PT, R96, RZ, PT ;  /* 0x000000ff6000720c */ /* 0x000fe20003f05270 */
[----:B------:R-:W1:Y:S01]  /*82c0*/  LDTM.x32 R4, tmem[UR4+0x40] ;  /* 0x00004004000479ee */ /* 0x000e6200082c0000 */
[----:B------:R-:W-:Y:S09]  /*82d0*/  MOV R61, UR45 ;  /* 0x0000002d003d7c02 */ /* 0x000ff20008000f00 */
[----:B------:R-:W-:Y:S02]  /*82e0*/  @P6 LEA R61, R61, UR44, 0x3 ;  /* 0x0000002c3d3d6c11 */ /* 0x000fe4000f8e18ff */
[----:B------:R-:W-:Y:S02]  /*82f0*/  @P6 SHF.L.U32 R104, R91, 0x1f, RZ ;  /* 0x0000001f5b686819 */ /* 0x000fe400000006ff */
[----:B------:R-:W-:Y:S02]  /*8300*/  @P6 IADD3 R62, PT, PT, R61, 0x60, RZ ;  /* 0x000000603d3e6810 */ /* 0x000fe40007ffe0ff */
[----:B------:R-:W-:Y:S02]  /*8310*/  LEA R61, R47, UR44, 0x3 ;  /* 0x0000002c2f3d7c11 */ /* 0x000fe4000f8e18ff */
[----:B------:R-:W-:Y:S01]  /*8320*/  @P6 PRMT R62, R99, 0x654, R62 ;  /* 0x00000654633e6816 */ /* 0x000fe2000000003e */
[C---:B-1----:R-:W-:Y:S01]  /*8330*/  FMUL R0, R38.reuse, R4 ;  /* 0x0000000426007220 */ /* 0x042fe20000400000 */
[C---:B------:R-:W-:Y:S01]  /*8340*/  FMUL R2, R38.reuse, R5 ;  /* 0x0000000526027220 */ /* 0x040fe20000400000 */
[C---:B------:R-:W-:Y:S01]  /*8350*/  FMUL R3, R38.reuse, R6 ;  /* 0x0000000626037220 */ /* 0x040fe20000400000 */
        /* <DEDUP_REMOVED lines=8> */
[----:B---3--:R-:W-:Y:S01]  /*83e0*/  F2FP.BF16.F32.PACK_AB R68, R2, R0 ;  /* 0x000000000244723e */ /* 0x008fe200000010ff */
[----:B------:R-:W-:Y:S01]  /*83f0*/  FMUL R5, R38, R9 ;  /* 0x0000000926057220 */ /* 0x000fe20000400000 */
[C---:B------:R-:W-:Y:S01]  /*8400*/  FFMA R7, R41.reuse, R40, R7 ;  /* 0x0000002829077223 */ /* 0x040fe20000000007 */
[----:B------:R-:W-:Y:S01]  /*8410*/  SHF.L.U32 R40, R56, 0x10, RZ ;  /* 0x0000001038287819 */ /* 0x000fe200000006ff */
[C---:B------:R-:W-:Y:S01]  /*8420*/  FMUL R6, R38.reuse, R10 ;  /* 0x0000000a26067220 */ /* 0x040fe20000400000 */
[C---:B------:R-:W-:Y:S01]  /*8430*/  FMUL R11, R38.reuse, R11 ;  /* 0x0000000b260b7220 */ /* 0x040fe20000400000 */
[----:B------:R-:W-:Y:S01]  /*8440*/  FFMA R4, R41, R43, R4 ;  /* 0x0000002b29047223 */ /* 0x000fe20000000004 */
[----:B------:R-:W-:Y:S01]  /*8450*/  SHF.L.U32 R43, R57, 0x10, RZ ;  /* 0x00000010392b7819 */ /* 0x000fe200000006ff */
[----:B------:R-:W-:Y:S01]  /*8460*/  FMUL R8, R38, R12 ;  /* 0x0000000c26087220 */ /* 0x000fe20000400000 */
[----:B------:R-:W-:Y:S01]  /*8470*/  F2FP.BF16.F32.PACK_AB R69, R7, R3 ;  /* 0x000000030745723e */ /* 0x000fe200000010ff */
[C---:B------:R-:W-:Y:S01]  /*8480*/  FFMA R5, R41.reuse, R42, R5 ;  /* 0x0000002a29057223 */ /* 0x040fe20000000005 */
[----:B------:R-:W-:Y:S01]  /*8490*/  LOP3.LUT R42, R56, 0xffff0000, RZ, 0xc0, !PT ;  /* 0xffff0000382a7812 */ /* 0x000fe200078ec0ff */
[----:B------:R-:W-:Y:S01]  /*84a0*/  FFMA R6, R41, R45, R6 ;  /* 0x0000002d29067223 */ /* 0x000fe20000000006 */
[----:B------:R-:W-:Y:S01]  /*84b0*/  SHF.L.U32 R45, R65, 0x10, RZ ;  /* 0x00000010412d7819 */ /* 0x000fe200000006ff */
[----:B------:R-:W-:Y:S01]  /*84c0*/  FFMA R11, R41, R44, R11 ;  /* 0x0000002c290b7223 */ /* 0x000fe2000000000b */
[----:B------:R-:W-:Y:S01]  /*84d0*/  F2FP.BF16.F32.PACK_AB R70, R5, R4 ;  /* 0x000000040546723e */ /* 0x000fe200000010ff */
[----:B------:R-:W-:Y:S01]  /*84e0*/  FFMA R8, R41, R40, R8 ;  /* 0x0000002829087223 */ /* 0x000fe20000000008 */
[----:B------:R-:W-:Y:S01]  /*84f0*/  LOP3.LUT R40, R57, 0xffff0000, RZ, 0xc0, !PT ;  /* 0xffff000039287812 */ /* 0x000fe200078ec0ff */
[C---:B------:R-:W-:Y:S01]  /*8500*/  FMUL R9, R38.reuse, R13 ;  /* 0x0000000d26097220 */ /* 0x040fe20000400000 */
[----:B------:R-:W-:Y:S01]  /*8510*/  F2FP.BF16.F32.PACK_AB R71, R11, R6 ;  /* 0x000000060b47723e */ /* 0x000fe200000010ff */
[C---:B------:R-:W-:Y:S01]  /*8520*/  FMUL R10, R38.reuse, R14 ;  /* 0x0000000e260a7220 */ /* 0x040fe20000400000 */
[----:B------:R-:W-:Y:S01]  /*8530*/  LOP3.LUT R44, R75, 0xffff0000, RZ, 0xc0, !PT ;  /* 0xffff00004b2c7812 */ /* 0x000fe200078ec0ff */
[----:B------:R-:W-:Y:S01]  /*8540*/  FMUL R15, R38, R15 ;  /* 0x0000000f260f7220 */ /* 0x000fe20000400000 */
        /* <DEDUP_REMOVED lines=8> */
[----:B------:R-:W-:Y:S01]  /*85d0*/  FMUL R13, R38, R17 ;  /* 0x00000011260d7220 */ /* 0x000fe20000400000 */
[----:B------:R-:W-:Y:S01]  /*85e0*/  F2FP.BF16.F32.PACK_AB R53, R15, R10 ;  /* 0x0000000a0f35723e */ /* 0x000fe200000010ff */
[C---:B------:R-:W-:Y:S01]  /*85f0*/  FFMA R12, R41.reuse, R42, R12 ;  /* 0x0000002a290c7223 */ /* 0x040fe2000000000c */
[----:B------:R-:W-:Y:S01]  /*8600*/  LOP3.LUT R42, R64, 0xffff0000, RZ, 0xc0, !PT ;  /* 0xffff0000402a7812 */ /* 0x000fe200078ec0ff */
[C---:B------:R-:W-:Y:S01]  /*8610*/  FMUL R14, R38.reuse, R18 ;  /* 0x00000012260e7220 */ /* 0x040fe20000400000 */
[----:B------:R-:W-:Y:S01]  /*8620*/  FFMA R13, R41, R40, R13 ;  /* 0x00000028290d7223 */ /* 0x000fe2000000000d */
[----:B------:R-:W-:Y:S01]  /*8630*/  LOP3.LUT R40, R59, 0xffff0000, RZ, 0xc0, !PT ;  /* 0xffff00003b287812 */ /* 0x000fe200078ec0ff */
[----:B------:R1:W-:Y:S01]  /*8640*/  STS.128 [R94+0x4000], R68 ;  /* 0x004000445e007388 */ /* 0x0003e20000000c00 */
[----:B------:R-:W-:Y:S01]  /*8650*/  FMUL R19, R38, R19 ;  /* 0x0000001326137220 */ /* 0x000fe20000400000 */
[----:B------:R-:W-:Y:S01]  /*8660*/  FFMA R14, R41, R43, R14 ;  /* 0x0000002b290e7223 */ /* 0x000fe2000000000e */
[----:B------:R-:W-:Y:S01]  /*8670*/  SHF.L.U32 R43, R64, 0x10, RZ ;  /* 0x00000010402b7819 */ /* 0x000fe200000006ff */
[C---:B------:R-:W-:Y:S01]  /*8680*/  FMUL R16, R38.reuse, R20 ;  /* 0x0000001426107220 */ /* 0x040fe20000400000 */
        /* <DEDUP_REMOVED lines=18> */
[C---:B------:R-:W-:Y:S01]  /*87b0*/  FMUL R22, R38.reuse, R26 ;  /* 0x0000001a26167220 */ /* 0x040fe20000400000 */
[----:B------:R-:W-:Y:S01]  /*87c0*/  FMUL R27, R38, R27 ;  /* 0x0000001b261b7220 */ /* 0x000fe20000400000 */
[----:B------:R-:W-:Y:S01]  /*87d0*/  FFMA R20, R41, R43, R20 ;  /* 0x0000002b29147223 */ /* 0x000fe20000000014 */
[----:B------:R-:W-:Y:S01]  /*87e0*/  SHF.L.U32 R43, R73, 0x10, RZ ;  /* 0x00000010492b7819 */ /* 0x000fe200000006ff */
[C---:B------:R-:W-:Y:S01]  /*87f0*/  FFMA R21, R41.reuse, R40, R21 ;  /* 0x0000002829157223 */ /* 0x040fe20000000015 */
[C---:B------:R-:W-:Y:S01]  /*8800*/  FFMA R22, R41.reuse, R45, R22 ;  /* 0x0000002d29167223 */ /* 0x040fe20000000016 */
[C---:B------:R-:W-:Y:S01]  /*8810*/  FFMA R27, R41.reuse, R42, R27 ;  /* 0x0000002a291b7223 */ /* 0x040fe2000000001b */
[----:B------:R-:W-:Y:S01]  /*8820*/  SHF.L.U32 R40, R72, 0x10, RZ ;  /* 0x0000001048287819 */ /* 0x000fe200000006ff */
[----:B------:R-:W-:Y:S01]  /*8830*/  FMUL R24, R38, R28 ;  /* 0x0000001c26187220 */ /* 0x000fe20000400000 */
[----:B------:R-:W-:Y:S01]  /*8840*/  LOP3.LUT R42, R72, 0xffff0000, RZ, 0xc0, !PT ;  /* 0xffff0000482a7812 */ /* 0x000fe200078ec0ff */
[C---:B------:R-:W-:Y:S01]  /*8850*/  FMUL R25, R38.reuse, R29 ;  /* 0x0000001d26197220 */ /* 0x040fe20000400000 */
[C---:B------:R-:W-:Y:S01]  /*8860*/  FMUL R26, R38.reuse, R30 ;  /* 0x0000001e261a7220 */ /* 0x040fe20000400000 */
[----:B------:R-:W-:Y:S01]  /*8870*/  FFMA R24, R41, R40, R24 ;  /* 0x0000002829187223 */ /* 0x000fe20000000018 */
[----:B------:R-:W-:Y:S01]  /*8880*/  LOP3.LUT R40, R73, 0xffff0000, RZ, 0xc0, !PT ;  /* 0xffff000049287812 */ /* 0x000fe200078ec0ff */
[C---:B------:R-:W-:Y:S01]  /*8890*/  FFMA R25, R41.reuse, R42, R25 ;  /* 0x0000002a29197223 */ /* 0x040fe20000000019 */
        /* <DEDUP_REMOVED lines=42> */
.L_x_134:
[----:B------:R-:W-:Y:S05]  /*8b40*/  BSYNC.RECONVERGENT B0 ;  /* 0x0000000000007941 */ /* 0x000fea0003800200 */
.L_x_133:
        /* <DEDUP_REMOVED lines=21> */
.L_x_138:
[----:B------:R-:W-:Y:S05]  /*8ca0*/  BSYNC B0 ;  /* 0x0000000000007941 */ /* 0x000fea0003800000 */
.L_x_137:
[----:B------:R-:W-:Y:S11]  /*8cb0*/  ISETP.NE.AND P0, PT, R60, RZ, PT ;  /* 0x000000ff3c00720c */ /* 0x000ff60003f05270 */
[----:B------:R-:W-:Y:S02]  /*8cc0*/  @!UPT UIADD3 URZ, UPT, UPT, URZ, URZ, URZ ;  /* 0x000000fffffff290 */ /* 0x000fe4000fffe0ff */
[----:B------:R4:W1:Y:S04]  /*8cd0*/  @P0 LDS.128 R48, [R3] ;  /* 0x0000000003300984 */ /* 0x0008680000000c00 */
[----:B------:R4:W1:Y:S04]  /*8ce0*/  @P0 LDS.128 R56, [R2+0x10] ;  /* 0x0000100002380984 */ /* 0x0008680000000c00 */
[----:B------:R4:W1:Y:S04]  /*8cf0*/  @P0 LDS.128 R64, [R0+0x20] ;  /* 0x0000200000400984 */ /* 0x0008680000000c00 */
[----:B------:R4:W1:Y:S02]  /*8d00*/  @P0 LDS.128 R72, [R47+0x30] ;  /* 0x000030002f480984 */ /* 0x0008640000000c00 */
.L_x_136:
[----:B------:R-:W-:Y:S05]  /*8d10*/  BSYNC B1 ;  /* 0x0000000000017941 */ /* 0x000fea0003800000 */
.L_x_135:
[----:B----4-:R-:W-:Y:S05]  /*8d20*/  VIADD R0, R39, 0x60 ;  /* 0x0000006027007836 */ /* 0x010fea0000000000 */
[----:B------:R-:W-:Y:S04]  /*8d30*/  SHF.R.U32.HI R0, RZ, 0x15, R0 ;  /* 0x00000015ff007819 */ /* 0x000fe80000011600 */
[----:B------:R-:W-:Y:S11]  /*8d40*/  LOP3.LUT P0, RZ, R0, 0x3, R81, 0x48, !PT ;  /* 0x0000000300ff7812 */ /* 0x000ff60007804851 */
[----:B------:R-:W-:Y:S02]  /*8d50*/  @!UPT UIADD3 URZ, UPT, UPT, URZ, URZ, URZ ;  /* 0x000000fffffff290 */ /* 0x000fe4000fffe0ff */
[----:B------:R-:W-:Y:S05]  /*8d60*/  @!P0 BRA `(.L_x_140) ;  /* 0x0000000000408947 */ /* 0x000fea0003800000 */
[----:B------:R-:W4:Y:S01]  /*8d70*/  LDCU.64 UR8, c[0x4][0x70] ;  /* 0x01000e00ff0877ac */ /* 0x000f220008000a00 */
[----:B------:R-:W-:Y:S01]  /*8d80*/  MOV R3, 0x0 ;  /* 0x0000000000037802 */ /* 0x000fe20000000f00 */
[----:B------:R-:W-:Y:S02]  /*8d90*/  HFMA2 R12, -RZ, RZ, 0, 5.9604644775390625e-08 ;  /* 0x00000001ff0c7431 */ /* 0x000fe400000001ff */
[----:B------:R-:W-:Y:S02]  /*8da0*/  IMAD.MOV.U32 R8, RZ, RZ, 0x192 ;  /* 0x00000192ff087424 */ /* 0x000fe400078e00ff */
[----:B------:R-:W-:Y:S01]  /*8db0*/  IMAD.MOV.U32 R13, RZ, RZ, RZ ;  /* 0x000000ffff0d7224 */ /* 0x000fe200078e00ff */
[----:B------:R-:W5:Y:S01]  /*8dc0*/  LDCU.64 UR6, c[0x4][0x78] ;  /* 0x01000f00ff0677ac */ /* 0x000f620008000a00 */
[----:B------:R-:W2:Y:S01]  /*8dd0*/  LDC.64 R2, c[0x4][R3] ;  /* 0x0100000003027b82 */ /* 0x000ea20000000a00 */
[----:B------:R-:W3:Y:S01]  /*8de0*/  LDCU.64 UR4, c[0x4][0x10] ;  /* 0x01000200ff0477ac */ /* 0x000ee20008000a00 */
[----:B----4-:R-:W-:Y:S01]  /*8df0*/  MOV R5, UR9 ;  /* 0x0000000900057c02 */ /* 0x010fe20008000f00 */
[----:B-1----:R-:W-:Y:S01]  /*8e00*/  IMAD.U32 R4, RZ, RZ, UR8 ;  /* 0x00000008ff047e24 */ /* 0x002fe2000f8e00ff */
[----:B-----5:R-:W-:Y:S01]  /*8e10*/  MOV R7, UR7 ;  /* 0x0000000700077c02 */ /* 0x020fe20008000f00 */
[----:B------:R-:W-:Y:S01]  /*8e20*/  IMAD.U32 R6, RZ, RZ, UR6 ;  /* 0x00000006ff067e24 */ /* 0x000fe2000f8e00ff */
[----:B---3--:R-:W-:Y:S01]  /*8e30*/  MOV R11, UR5 ;  /* 0x00000005000b7c02 */ /* 0x008fe20008000f00 */
[----:B------:R-:W-:Y:S02]  /*8e40*/  IMAD.U32 R10, RZ, RZ, UR4 ;  /* 0x00000004ff0a7e24 */ /* 0x000fe4000f8e00ff */
[----:B------:R-:W-:Y:S07]  /*8e50*/  LEPC R20, `(.L_x_140) ;  /* 0x000000001014794e */ /* 0x000fee0000000000 */
[----:B--2---:R-:W-:Y:S05]  /*8e60*/  CALL.ABS.NOINC R2 ;  /* 0x0000000002007343 */ /* 0x004fea0003c00000 */
.L_x_140:
[----:B------:R-:W-:Y:S01]  /*8e70*/  ISETP.NE.AND P0, PT, R96, RZ, PT ;  /* 0x000000ff6000720c */ /* 0x000fe20003f05270 */
[----:B------:R-:W-:Y:S05]  /*8e80*/  WARPSYNC.ALL ;  /* 0x0000000000007948 */ /* 0x000fea0003800000 */
[----:B------:R-:W-:Y:S01]  /*8e90*/  R2UR UR4, R39 ;  /* 0x00000000270472ca */ /* 0x000fe200000e0000 */
[----:B------:R-:W-:Y:S01]  /*8ea0*/  BSSY.RECONVERGENT B0, `(.L_x_141) ;  /* 0x000008c000007945 */ /* 0x000fe20003800200 */
[C---:B-1----:R-:W-:Y:S02]  /*8eb0*/  SHF.L.U32 R40, R48.reuse, 0x10, RZ ;  /* 0x0000001030287819 */ /* 0x042fe400000006ff */
[----:B------:R-:W-:Y:S02]  /*8ec0*/  LOP3.LUT R42, R48, 0xffff0000, RZ, 0xc0, !PT ;  /* 0xffff0000302a7812 */ /* 0x000fe400078ec0ff */
[C---:B------:R-:W-:Y:S02]  /*8ed0*/  SHF.L.U32 R43, R49.reuse, 0x10, RZ ;  /* 0x00000010312b7819 */ /* 0x040fe400000006ff */
[----:B------:R-:W-:Y:S02]  /*8ee0*/  LOP3.LUT R44, R49, 0xffff0000, RZ, 0xc0, !PT ;  /* 0xffff0000312c7812 */ /* 0x000fe400078ec0ff */
[C---:B------:R-:W-:Y:S02]  /*8ef0*/  SHF.L.U32 R45, R50.reuse, 0x10, RZ ;  /* 0x00000010322d7819 */ /* 0x040fe400000006ff */
[----:B------:R-:W-:Y:S01]  /*8f00*/  LOP3.LUT R46, R50, 0xffff0000, RZ, 0xc0, !PT ;  /* 0xffff0000322e7812 */ /* 0x000fe200078ec0ff */
[----:B------:R-:W1:Y:S01]  /*8f10*/  LDTM.x32 R4, tmem[UR4+0x60] ;  /* 0x00006004000479ee */ /* 0x000e6200082c0000 */
[C---:B------:R-:W-:Y:S01]  /*8f20*/  SHF.L.U32 R47, R51.reuse, 0x10, RZ ;  /* 0x00000010332f7819 */ /* 0x040fe200000006ff */
[----:B------:R-:W-:Y:S01]  /*8f30*/  NOP ;  /* 0x0000000000007918 */ /* 0x000fe20000000000 */
[----:B------:R-:W-:Y:S02]  /*8f40*/  LOP3.LUT R48, R51, 0xffff0000, RZ, 0xc0, !PT ;  /* 0xffff000033307812 */ /* 0x000fe400078ec0ff */
[C---:B------:R-:W-:Y:S02]  /*8f50*/  SHF.L.U32 R49, R56.reuse, 0x10, RZ ;  /* 0x0000001038317819 */ /* 0x040fe400000006ff */
[----:B------:R-:W-:Y:S02]  /*8f60*/  LOP3.LUT R51, R56, 0xffff0000, RZ, 0xc0, !PT ;  /* 0xffff000038337812 */ /* 0x000fe400078ec0ff */
[C---:B------:R-:W-:Y:S02]  /*8f70*/  SHF.L.U32 R50, R57.reuse, 0x10, RZ ;  /* 0x0000001039327819 */ /* 0x040fe400000006ff */
[----:B---3--:R-:W-:Y:S02]  /*8f80*/  LOP3.LUT R52, R57, 0xffff0000, RZ, 0xc0, !PT ;  /* 0xffff000039347812 */ /* 0x008fe400078ec0ff */
[C---:B------:R-:W-:Y:S02]  /*8f90*/  SHF.L.U32 R53, R58.reuse, 0x10, RZ ;  /* 0x000000103a357819 */ /* 0x040fe400000006ff */
[----:B------:R-:W-:Y:S02]  /*8fa0*/  LOP3.LUT R54, R58, 0xffff0000, RZ, 0xc0, !PT ;  /* 0xffff00003a367812 */ /* 0x000fe400078ec0ff */
[C---:B------:R-:W-:Y:S02]  /*8fb0*/  SHF.L.U32 R55, R59.reuse, 0x10, RZ ;  /* 0x000000103b377819 */ /* 0x040fe400000006ff */
[----:B------:R-:W-:Y:S02]  /*8fc0*/  IADD3 R98, PT, PT, R98, 0xd0, RZ ;  /* 0x000000d062627810 */ /* 0x000fe40007ffe0ff */
[----:B------:R-:W-:Y:S02]  /*8fd0*/  LOP3.LUT R56, R59, 0xffff0000, RZ, 0xc0, !PT ;  /* 0xffff00003b387812 */ /* 0x000fe400078ec0ff */
[----:B------:R-:W-:Y:S01]  /*8fe0*/  SHF.L.U32 R57, R64, 0x10, RZ ;  /* 0x0000001040397819 */ /* 0x000fe200000006ff */
[----:B-1----:R-:W-:Y:S01]  /*8ff0*/  FMUL R4, R38, R4 ;  /* 0x0000000426047220 */ /* 0x002fe20000400000 */
[----:B------:R-:W-:Y:S01]  /*9000*/  LOP3.LUT R58, R64, 0xffff0000, RZ, 0xc0, !PT ;  /* 0xffff0000403a7812 */ /* 0x000fe200078ec0ff */
[----:B------:R-:W-:Y:S01]  /*9010*/  FMUL R5, R38, R5 ;  /* 0x0000000526057220 */ /* 0x000fe20000400000 */
[----:B------:R-:W-:Y:S01]  /*9020*/  LOP3.LUT R98, R98, 0xfefffff8, RZ, 0xc0, !PT ;  /* 0xfefffff862627812 */ /* 0x000fe200078ec0ff */
[C---:B------:R-:W-:Y:S01]  /*9030*/  FFMA R4, R41.reuse, R40, R4 ;  /* 0x0000002829047223 */ /* 0x040fe20000000004 */
[C---:B------:R-:W-:Y:S01]  /*9040*/  FMUL R6, R38.reuse, R6 ;  /* 0x0000000626067220 */ /* 0x040fe20000400000 */
[----:B------:R-:W-:Y:S01]  /*9050*/  FFMA R5, R41, R42, R5 ;  /* 0x0000002a29057223 */ /* 0x000fe20000000005 */
[----:B------:R-:W-:Y:S01]  /*9060*/  SHF.L.U32 R59, R65, 0x10, RZ ;  /* 0x00000010413b7819 */ /* 0x000fe200000006ff */
[----:B------:R1:W-:Y:S01]  /*9070*/  SYNCS.ARRIVE.TRANS64.RED.A1T0 RZ, [R98+URZ], RZ ;  /* 0x000000ff62ff79a7 */ /* 0x0003e200081004ff */
[----:B------:R-:W-:Y:S01]  /*9080*/  FFMA R6, R41, R43, R6 ;  /* 0x0000002b29067223 */ /* 0x000fe20000000006 */
[C---:B------:R-:W-:Y:S01]  /*9090*/  FMUL R7, R38.reuse, R7 ;  /* 0x0000000726077220 */ /* 0x040fe20000400000 */
[----:B------:R-:W-:Y:S01]  /*90a0*/  F2FP.BF16.F32.PACK_AB R100, R5, R4 ;  /* 0x000000040564723e */ /* 0x000fe200000010ff */
[C---:B------:R-:W-:Y:S01]  /*90b0*/  FMUL R8, R38.reuse, R8 ;  /* 0x0000000826087220 */ /* 0x040fe20000400000 */
[----:B------:R-:W-:Y:S01]  /*90c0*/  FMUL R9, R38, R9 ;  /* 0x0000000926097220 */ /* 0x000fe20000400000 */
[----:B------:R-:W-:Y:S01]  /*90d0*/  LOP3.LUT R60, R65, 0xffff0000, RZ, 0xc0, !PT ;  /* 0xffff0000413c7812 */ /* 0x000fe200078ec0ff */
[C---:B------:R-:W-:Y:S01]  /*90e0*/  FFMA R7, R41.reuse, R44, R7 ;  /* 0x0000002c29077223 */ /* 0x040fe20000000007 */
[C---:B------:R-:W-:Y:S01]  /*90f0*/  FFMA R8, R41.reuse, R45, R8 ;  /* 0x0000002d29087223 */ /* 0x040fe20000000008 */
[----:B------:R-:W-:Y:S01]  /*9100*/  SHF.L.U32 R61, R66, 0x10, RZ ;  /* 0x00000010423d7819 */ /* 0x000fe200000006ff */
[----:B------:R-:W-:Y:S01]  /*9110*/  FFMA R9, R41, R46, R9 ;  /* 0x0000002e29097223 */ /* 0x000fe20000000009 */
[C---:B------:R-:W-:Y:S01]  /*9120*/  FMUL R10, R38.reuse, R10 ;  /* 0x0000000a260a7220 */ /* 0x040fe20000400000 */
[----:B------:R-:W-:Y:S01]  /*9130*/  F2FP.BF16.F32.PACK_AB R101, R7, R6 ;  /* 0x000000060765723e */ /* 0x000fe200000010ff */
[C---:B------:R-:W-:Y:S01]  /*9140*/  FMUL R11, R38.reuse, R11 ;  /* 0x0000000b260b7220 */ /* 0x040fe20000400000 */
[----:B------:R-:W-:Y:S01]  /*9150*/  FMUL R0, R38, R12 ;  /* 0x0000000c26007220 */ /* 0x000fe20000400000 */
[----:B------:R-:W-:Y:S01]  /*9160*/  F2FP.BF16.F32.PACK_AB R102, R9, R8 ;  /* 0x000000080966723e */ /* 0x000fe200000010ff */
[C---:B------:R-:W-:Y:S01]  /*9170*/  FFMA R10, R41.reuse, R47, R10 ;  /* 0x0000002f290a7223 */ /* 0x040fe2000000000a */
[C---:B------:R-:W-:Y:S01]  /*9180*/  FFMA R11, R41.reuse, R48, R11 ;  /* 0x00000030290b7223 */ /* 0x040fe2000000000b */
[----:B------:R-:W-:Y:S01]  /*9190*/  LOP3.LUT R62, R66, 0xffff0000, RZ, 0xc0, !PT ;  /* 0xffff0000423e7812 */ /* 0x000fe200078ec0ff */
[----:B------:R-:W-:Y:S01]  /*91a0*/  FFMA R0, R41, R49, R0 ;  /* 0x0000003129007223 */ /* 0x000fe20000000000 */
[C---:B------:R-:W-:Y:S01]  /*91b0*/  FMUL R2, R38.reuse, R13 ;  /* 0x0000000d26027220 */ /* 0x040fe20000400000 */
[----:B------:R-:W-:Y:S01]  /*91c0*/  SHF.L.U32 R63, R67, 0x10, RZ ;  /* 0x00000010433f7819 */ /* 0x000fe200000006ff */
[C---:B------:R-:W-:Y:S01]  /*91d0*/  FMUL R3, R38.reuse, R14 ;  /* 0x0000000e26037220 */ /* 0x040fe20000400000 */
[----:B------:R-:W-:Y:S01]  /*91e0*/  F2FP.BF16.F32.PACK_AB R103, R11, R10 ;  /* 0x0000000a0b67723e */ /* 0x000fe200000010ff */
[----:B------:R-:W-:Y:S01]  /*91f0*/  FFMA R2, R41, R51, R2 ;  /* 0x0000003329027223 */ /* 0x000fe20000000002 */
[C---:B------:R-:W-:Y:S01]  /*9200*/  FMUL R15, R38.reuse, R15 ;  /* 0x0000000f260f7220 */ /* 0x040fe20000400000 */
[C---:B------:R-:W-:Y:S01]  /*9210*/  FMUL R12, R38.reuse, R16 ;  /* 0x00000010260c7220 */ /* 0x040fe20000400000 */
[----:B------:R-:W-:Y:S01]  /*9220*/  FMUL R13, R38, R17 ;  /* 0x00000011260d7220 */ /* 0x000fe20000400000 */
[----:B------:R1:W-:Y:S01]  /*9230*/  STS.128 [R94+0x6000], R100 ;  /* 0x006000645e007388 */ /* 0x0003e20000000c00 */
[----:B------:R-:W-:Y:S01]  /*9240*/  LOP3.LUT R64, R67, 0xffff0000, RZ, 0xc0, !PT ;  /* 0xffff000043407812 */ /* 0x000fe200078ec0ff */
[C---:B------:R-:W-:Y:S01]  /*9250*/  FFMA R3, R41.reuse, R50, R3 ;  /* 0x0000003229037223 */ /* 0x040fe20000000003 */
[----:B------:R-:W-:Y:S01]  /*9260*/  SHF.L.U32 R65, R72, 0x10, RZ ;  /* 0x0000001048417819 */ /* 0x000fe200000006ff */
[C---:B------:R-:W-:Y:S01]  /*9270*/  FFMA R15, R41.reuse, R52, R15 ;  /* 0x00000034290f7223 */ /* 0x040fe2000000000f */
[----:B------:R-:W-:Y:S01]  /*9280*/  F2FP.BF16.F32.PACK_AB R104, R2, R0 ;  /* 0x000000000268723e */ /* 0x000fe200000010ff */
[C---:B------:R-:W-:Y:S01]  /*9290*/  FFMA R12, R41.reuse, R53, R12 ;  /* 0x00000035290c7223 */ /* 0x040fe2000000000c */
[C---:B------:R-:W-:Y:S01]  /*92a0*/  FFMA R13, R41.reuse, R54, R13 ;  /* 0x00000036290d7223 */ /* 0x040fe2000000000d */
[C---:B------:R-:W-:Y:S01]  /*92b0*/  FMUL R14, R38.reuse, R18 ;  /* 0x00000012260e7220 */ /* 0x040fe20000400000 */
[C---:B------:R-:W-:Y:S01]  /*92c0*/  FMUL R19, R38.reuse, R19 ;  /* 0x0000001326137220 */ /* 0x040fe20000400000 */
[C---:B------:R-:W-:Y:S01]  /*92d0*/  FMUL R16, R38.reuse, R20 ;  /* 0x0000001426107220 */ /* 0x040fe20000400000 */
[C---:B------:R-:W-:Y:S01]  /*92e0*/  FMUL R17, R38.reuse, R21 ;  /* 0x0000001526117220 */ /* 0x040fe20000400000 */
[C---:B------:R-:W-:Y:S01]  /*92f0*/  FFMA R14, R41.reuse, R55, R14 ;  /* 0x00000037290e7223 */ /* 0x040fe2000000000e */
        /* <DEDUP_REMOVED lines=9> */
[----:B------:R-:W-:Y:S01]  /*9390*/  FFMA R23, R41, R60, R23 ;  /* 0x0000003c29177223 */ /* 0x000fe20000000017 */
[C---:B------:R-:W-:Y:S01]  /*93a0*/  FMUL R27, R38.reuse, R27 ;  /* 0x0000001b261b7220 */ /* 0x040fe20000400000 */
[----:B------:R-:W-:Y:S01]  /*93b0*/  F2FP.BF16.F32.PACK_AB R105, R15, R3 ;  /* 0x000000030f69723e */ /* 0x000fe200000010ff */
[----:B------:R-:W-:Y:S01]  /*93c0*/  FFMA R20, R41, R61, R20 ;  /* 0x0000003d29147223 */ /* 0x000fe20000000014 */
[----:B------:R-:W-:Y:S01]  /*93d0*/  F2FP.BF16.F32.PACK_AB R106, R13, R12 ;  /* 0x0000000c0d6a723e */ /* 0x000fe200000010ff */
[----:B------:R-:W-:Y:S01]  /*93e0*/  FMUL R24, R38, R28 ;  /* 0x0000001c26187220 */ /* 0x000fe20000400000 */
[----:B------:R-:W-:Y:S01]  /*93f0*/  F2FP.BF16.F32.PACK_AB R107, R19, R14 ;  /* 0x0000000e136b723e */ /* 0x000fe200000010ff */
[----:B------:R-:W-:Y:S01]  /*9400*/  FFMA R21, R41, R62, R21 ;  /* 0x0000003e29157223 */ /* 0x000fe20000000015 */
[----:B------:R-:W-:Y:S01]  /*9410*/  LOP3.LUT R66, R72, 0xffff0000, RZ, 0xc0, !PT ;  /* 0xffff000048427812 */ /* 0x000fe200078ec0ff */
[C---:B------:R-:W-:Y:S01]  /*9420*/  FMUL R25, R38.reuse, R29 ;  /* 0x0000001d26197220 */ /* 0x040fe20000400000 */
[----:B------:R-:W-:Y:S01]  /*9430*/  SHF.L.U32 R67, R73, 0x10, RZ ;  /* 0x0000001049437819 */ /* 0x000fe200000006ff */
[----:B------:R1:W-:Y:S01]  /*9440*/  STS.128 [R93+0x6010], R104 ;  /* 0x006010685d007388 */ /* 0x0003e20000000c00 */
[----:B------:R-:W-:Y:S01]  /*9450*/  FFMA R22, R41, R63, R22 ;  /* 0x0000003f29167223 */ /* 0x000fe20000000016 */
[----:B------:R-:W-:Y:S01]  /*9460*/  LOP3.LUT R68, R73, 0xffff0000, RZ, 0xc0, !PT ;  /* 0xffff000049447812 */ /* 0x000fe200078ec0ff */
[----:B------:R-:W-:Y:S01]  /*9470*/  FMUL R26, R38, R30 ;  /* 0x0000001e261a7220 */ /* 0x000fe20000400000 */
[C---:B------:R-:W-:Y:S01]  /*9480*/  FFMA R27, R41.reuse, R64, R27 ;  /* 0x00000040291b7223 */ /* 0x040fe2000000001b */
[----:B------:R-:W-:Y:S01]  /*9490*/  SHF.L.U32 R69, R74, 0x10, RZ ;  /* 0x000000104a457819 */ /* 0x000fe200000006ff */
[----:B------:R-:W-:Y:S01]  /*94a0*/  FMUL R31, R38, R31 ;  /* 0x0000001f261f7220 */ /* 0x000fe20000400000 */
[C---:B------:R-:W-:Y:S01]  /*94b0*/  FFMA R24, R41.reuse, R65, R24 ;  /* 0x0000004129187223 */ /* 0x040fe20000000018 */
[----:B------:R-:W-:Y:S01]  /*94c0*/  LOP3.LUT R70, R74, 0xffff0000, RZ, 0xc0, !PT ;  /* 0xffff00004a467812 */ /* 0x000fe200078ec0ff */
[C---:B------:R-:W-:Y:S01]  /*94d0*/  FMUL R28, R38.reuse, R32 ;  /* 0x00000020261c7220 */ /* 0x040fe20000400000 */
[----:B------:R-:W-:Y:S01]  /*94e0*/  FFMA R25, R41, R66, R25 ;  /* 0x0000004229197223 */ /* 0x000fe20000000019 */
[----:B------:R-:W-:Y:S01]  /*94f0*/  SHF.L.U32 R71, R75, 0x10, RZ ;  /* 0x000000104b477819 */ /* 0x000fe200000006ff */
[C---:B------:R-:W-:Y:S01]  /*9500*/  FMUL R29, R38.reuse, R33 ;  /* 0x00000021261d7220 */ /* 0x040fe20000400000 */
[----:B------:R-:W-:Y:S01]  /*9510*/  FFMA R26, R41, R67, R26 ;  /* 0x00000043291a7223 */ /* 0x000fe2000000001a */
[----:B------:R-:W-:Y:S01]  /*9520*/  LOP3.LUT R72, R75, 0xffff0000, RZ, 0xc0, !PT ;  /* 0xffff00004b487812 */ /* 0x000fe200078ec0ff */
        /* <DEDUP_REMOVED lines=26> */
[----:B------:R-:W-:Y:S02]  /*96d0*/  UIADD3 UR9, UPT, UPT, UR49, 0x60, URZ ;  /* 0x0000006031097890 */ /* 0x000fe4000fffe0ff */
[----:B------:R-:W-:Y:S01]  /*96e0*/  UIADD3 UR8, UPT, UPT, UR44, 0x6200, URZ ;  /* 0x000062002c087890 */ /* 0x000fe2000fffe0ff */
[----:B------:R-:W-:Y:S01]  /*96f0*/  UMOV UR10, UR50 ;  /* 0x00000032000a7c82 */ /* 0x000fe20008000000 */
[----:B------:R-:W-:Y:S01]  /*9700*/  UMOV UR11, UR36 ;  /* 0x00000024000b7c82 */ /* 0x000fe20008000000 */
[----:B---3--:R-:W-:Y:S04]  /*9710*/  UIADD3 UR4, UP0, UPT, UR6, 0x680, URZ ;  /* 0x0000068006047890 */ /* 0x008fe8000ff1e0ff */
[----:B------:R-:W-:Y:S09]  /*9720*/  UIADD3.X UR5, UPT, UPT, URZ, UR7, URZ, UP0, !UPT ;  /* 0x00000007ff057290 */ /* 0x000ff200087fe4ff */
[----:B------:R3:W-:Y:S01]  /*9730*/  UTMASTG.3D [UR8], [UR4] ;  /* 0x00000008040073b5 */ /* 0x0007e20008010000 */
[----:B------:R0:W-:Y:S01]  /*9740*/  UTMACMDFLUSH ;  /* 0x00000000000079b7 */ /* 0x0001e20000000000 */
[----:B---3--:R-:W-:Y:S04]  /*9750*/  DEPBAR.LE SB0, 0x1 ;  /* 0x000080400000791a */ /* 0x008fe80000000000 */
.L_x_142:
[----:B------:R-:W-:Y:S05]  /*9760*/  BSYNC.RECONVERGENT B0 ;  /* 0x0000000000007941 */ /* 0x000fea0003800200 */
.L_x_141:
[----:B------:R-:W-:Y:S01]  /*9770*/  BAR.SYNC.DEFER_BLOCKING 0x1, 0x80 ;  /* 0x0042000000007b1d */ /* 0x000fe20000010000 */
[----:B------:R-:W-:Y:S01]  /*9780*/  UISETP.NE.AND UP0, UPT, UR47, -0x4, UPT ;  /* 0xfffffffc2f00788c */ /* 0x000fe2000bf05270 */
[----:B------:R-:W-:Y:S08]  /*9790*/  IADD3 R0, PT, PT, R36, 0x1, RZ ;  /* 0x0000000124007810 */ /* 0x000ff00007ffe0ff */
[----:B------:R-:W-:Y:S05]  /*97a0*/  BRA.U !UP0, `(.L_x_143) ;  /* 0x0000000108247547 */ /* 0x000fea000b800000 */
[----:B------:R-:W-:Y:S01]  /*97b0*/  ISETP.NE.AND P0, PT, R97, RZ, PT ;  /* 0x000000ff6100720c */ /* 0x000fe20003f05270 */
[----:B------:R-:W-:Y:S01]  /*97c0*/  IMAD.U32 R2, RZ, RZ, UR46 ;  /* 0x0000002eff027e24 */ /* 0x000fe2000f8e00ff */
[----:B------:R-:W-:Y:S04]  /*97d0*/  UIADD3 UR4, UPT, UPT, UR46, 0x1, URZ ;  /* 0x000000012e047890 */ /* 0x000fe8000fffe0ff */
[----:B------:R-:W-:Y:S04]  /*97e0*/  UISETP.NE.AND UP0, UPT, UR4, 0x4, UPT ;  /* 0x000000040400788c */ /* 0x000fe8000bf05270 */
[----:B------:R-:W-:Y:S03]  /*97f0*/  USEL UR46, UR4, URZ, UP0 ;  /* 0x000000ff042e7287 */ /* 0x000fe60008000000 */
[----:B------:R-:W-:Y:S05]  /*9800*/  @P0 LEA R2, R2, UR44, 0x3 ;  /* 0x0000002c02020c11 */ /* 0x000fea000f8e18ff */
[----:B------:R-:W-:Y:S05]  /*9810*/  @P0 VIADD R2, R2, 0x60 ;  /* 0x0000006002020836 */ /* 0x000fea0000000000 */
[----:B------:R-:W-:Y:S04]  /*9820*/  @P0 PRMT R2, R99, 0x654, R2 ;  /* 0x0000065463020816 */ /* 0x000fe80000000002 */
[----:B------:R3:W-:Y:S03]  /*9830*/  @P0 SYNCS.ARRIVE.TRANS64.RED.A1T0 RZ, [R2+URZ], RZ ;  /* 0x000000ff02ff09a7 */ /* 0x0007e600081004ff */
.L_x_143:
[----:B------:R-:W-:Y:S01]  /*9840*/  R2UR UR5, R82 ;  /* 0x00000000520572ca */ /* 0x000fe200000e0000 */
[----:B------:R-:W-:Y:S01]  /*9850*/  UISETP.NE.AND UP0, UPT, UR61, URZ, UPT ;  /* 0x000000ff3d00728c */ /* 0x000fe2000bf05270 */
[----:B------:R-:W-:Y:S01]  /*9860*/  R2UR UR4, R83 ;  /* 0x00000000530472ca */ /* 0x000fe200000e0000 */
[----:B------:R-:W-:Y:S01]  /*9870*/  UIADD3 UR47, UPT, UPT, UR47, 0x4, URZ ;  /* 0x000000042f2f7890 */ /* 0x000fe2000fffe0ff */
[----:B------:R-:W-:Y:S01]  /*9880*/  ISETP.NE.AND P0, PT, R87, 0x2, PT ;  /* 0x000000025700780c */ /* 0x000fe20003f05270 */
[----:B------:R-:W-:Y:S01]  /*9890*/  UMOV UR36, UR60 ;  /* 0x0000003c00247c82 */ /* 0x000fe20008000000 */
[----:B------:R-:W-:Y:S02]  /*98a0*/  ISETP.NE.AND P1, PT, R0, 0x4, PT ;  /* 0x000000040000780c */ /* 0x000fe40003f25270 */
[----:B---3--:R-:W-:Y:S02]  /*98b0*/  SEL R2, RZ, 0x1, P0 ;  /* 0x00000001ff027807 */ /* 0x008fe40000000000 */
[----:B------:R-:W-:Y:S02]  /*98c0*/  SEL R3, RZ, 0x1, P1 ;  /* 0x00000001ff037807 */ /* 0x000fe40000800000 */
[----:B------:R-:W-:Y:S01]  /*98d0*/  LOP3.LUT R89, R89, R2, RZ, 0x3c, !PT ;  /* 0x0000000259597212 */ /* 0x000fe200078e3cff */
[----:B------:R-:W-:Y:S01]  /*98e0*/  UIADD3 UR20, UPT, UPT, UR37, UR5, URZ ;  /* 0x0000000525147290 */ /* 0x000fe2000fffe0ff */
[----:B------:R-:W-:Y:S01]  /*98f0*/  LOP3.LUT R90, R90, R3, RZ, 0x3c, !PT ;  /* 0x000000035a5a7212 */ /* 0x000fe200078e3cff */
[----:B------:R-:W-:Y:S01]  /*9900*/  UIADD3 UR16, UPT, UPT, UR38, UR4, URZ ;  /* 0x0000000426107290 */ /* 0x000fe2000fffe0ff */
[----:B------:R-:W-:Y:S02]  /*9910*/  SEL R87, R87, RZ, P0 ;  /* 0x000000ff57577207 */ /* 0x000fe40000000000 */
[----:B------:R-:W-:Y:S01]  /*9920*/  SEL R36, R0, RZ, P1 ;  /* 0x000000ff00247207 */ /* 0x000fe20000800000 */
[----:B------:R-:W-:Y:S08]  /*9930*/  BRA.U UP0, `(.L_x_144) ;  /* 0xffffffbd00f07547 */ /* 0x000ff0000b83ffff */
[----:B------:R-:W-:-:S13]  /*9940*/  R2UR UR4, R84 ;  /* 0x00000000540472ca */ /* 0x000fda00000e0000 */
[----:B------:R-:W-:-:S09]  /*9950*/  UISETP.NE.AND UP0, UPT, UR4, URZ, UPT ;  /* 0x000000ff0400728c */ /* 0x000fd2000bf05270 */
[----:B------:R-:W-:Y:S05]  /*9960*/  BRA.U !UP0, `(.L_x_145) ;  /* 0x0000000108487547 */ /* 0x000fea000b800000 */
[----:B------:R-:W3:Y:S02]  /*9970*/  LDCU.64 UR4, c[0x0][0x890] ;  /* 0x00011200ff0477ac */ /* 0x000ee40008000a00 */
[----:B---3--:R-:W-:-:S04]  /*9980*/  UISETP.NE.U32.AND UP0, UPT, UR4, URZ, UPT ;  /* 0x000000ff0400728c */ /* 0x008fc8000bf05070 */
[----:B------:R-:W-:-:S09]  /*9990*/  UISETP.NE.AND.EX UP0, UPT, UR5, URZ, UPT, UP0 ;  /* 0x000000ff0500728c */ /* 0x000fd2000bf05300 */
[----:B------:R-:W-:Y:S05]  /*99a0*/  BRA.U UP0, `(.L_x_146) ;  /* 0x00000001000c7547 */ /* 0x000fea000b800000 */
[----:B------:R-:W-:-:S13]  /*99b0*/  FSETP.NEU.AND P0, PT, R41, RZ, PT ;  /* 0x000000ff2900720b */ /* 0x000fda0003f0d000 */
[----:B------:R-:W-:Y:S05]  /*99c0*/  @!P0 EXIT ;  /* 0x000000000000894d */ /* 0x000fea0003800000 */
[----:B------:R-:W-:Y:S05]  /*99d0*/  BRA `(.L_x_145) ;  /* 0x00000000002c7947 */ /* 0x000fea0003800000 */
.L_x_146:
[----:B------:R-:W-:Y:S01]  /*99e0*/  ISETP.NE.AND P0, PT, R86, RZ, PT ;  /* 0x000000ff5600720c */ /* 0x000fe20003f05270 */
[----:B------:R-:W-:-:S12]  /*99f0*/  BSSY.RECONVERGENT B0, `(.L_x_145) ;  /* 0x0000009000007945 */ /* 0x000fd80003800200 */
[----:B------:R-:W-:Y:S05]  /*9a00*/  @P0 BRA `(.L_x_147) ;  /* 0x0000000000140947 */ /* 0x000fea0003800000 */
[----:B------:R-:W3:Y:S02]  /*9a10*/  LDCU.64 UR4, c[0x0][0x888] ;  /* 0x00011100ff0477ac */ /* 0x000ee40008000a00 */
[----:B---3--:R-:W-:-:S04]  /*9a20*/  ISETP.NE.U32.AND P0, PT, RZ, UR4, PT ;  /* 0x00000004ff007c0c */ /* 0x008fc8000bf05070 */
[----:B------:R-:W-:-:S13]  /*9a30*/  ISETP.NE.AND.EX P0, PT, RZ, UR5, PT, P0 ;  /* 0x00000005ff007c0c */ /* 0x000fda000bf05300 */
[----:B------:R-:W-:Y:S05]  /*9a40*/  @!P0 EXIT ;  /* 0x000000000000894d */ /* 0x000fea0003800000 */
[----:B------:R-:W-:Y:S05]  /*9a50*/  BRA `(.L_x_148) ;  /* 0x0000000000087947 */ /* 0x000fea0003800000 */
.L_x_147:
[----:B------:R-:W-:-:S13]  /*9a60*/  FSETP.NEU.AND P0, PT, R41, RZ, PT ;  /* 0x000000ff2900720b */ /* 0x000fda0003f0d000 */
[----:B------:R-:W-:Y:S05]  /*9a70*/  @!P0 EXIT ;  /* 0x000000000000894d */ /* 0x000fea0003800000 */
.L_x_148:
[----:B------:R-:W-:Y:S05]  /*9a80*/  BSYNC.RECONVERGENT B0 ;  /* 0x0000000000007941 */ /* 0x000fea0003800200 */
.L_x_145:
[----:B------:R-:W3:Y:S01]  /*9a90*/  S2UR UR5, SR_CgaCtaId ;  /* 0x00000000000579c3 */ /* 0x000ee20000008800 */
[----:B------:R-:W-:Y:S01]  /*9aa0*/  ULEA UR4, UR46, UR44, 0x3 ;  /* 0x0000002c2e047291 */ /* 0x000fe2000f8e18ff */
[----:B------:R-:W-:-:S04]  /*9ab0*/  DEPBAR.LE SB0, 0x0 ;  /* 0x000080000000791a */ /* 0x000fc80000000000 */
[----:B------:R-:W-:-:S04]  /*9ac0*/  UIADD3 UR4, UPT, UPT, UR4, 0x60, URZ ;  /* 0x0000006004047890 */ /* 0x000fc8000fffe0ff */
[----:B---3--:R-:W-:-:S09]  /*9ad0*/  UPRMT UR4, UR5, 0x654, UR4 ;  /* 0x0000065405047896 */ /* 0x008fd20008000004 */
[----:B------:R-:W-:Y:S01]  /*9ae0*/  SYNCS.ARRIVE.TRANS64.RED.A1T0 RZ, [UR4], RZ ;  /* 0x000000ffffff79a7 */ /* 0x000fe20008100404 */
[----:B------:R-:W-:Y:S05]  /*9af0*/  EXIT ;  /* 0x000000000000794d */ /* 0x000fea0003800000 */
.L_x_24:
[----:B-1----:R1:W2:Y:S02]  /*9b00*/  SYNCS.PHASECHK.TRANS64.TRYWAIT P0, [R0+URZ+0x100], R3 ;  /* 0x00010003000075a7 */ /* 0x0022a400080011ff */
[----:B--2---:R-:W-:Y:S05]  /*9b10*/  @!P0 NANOSLEEP.SYNCS 0x989680 ;  /* 0x009896800000895d */ /* 0x004fea0003900000 */
[----:B------:R-:W2:Y:S02]  /*9b20*/  @!P0 SYNCS.PHASECHK.TRANS64 P0, [R0+URZ+0x100], R3 ;  /* 0x00010003000085a7 */ /* 0x000ea400080010ff */
[----:B--2---:R-:W-:Y:S05]  /*9b30*/  @!P0 BRA `(.L_x_24) ;  /* 0xfffffffc00f08947 */ /* 0x004fea000383ffff */
[----:B------:R-:W-:Y:S05]  /*9b40*/  BRA `(.L_x_149) ;  /* 0xffffff7c00ec7947 */ /* 0x000fea000383ffff */
.L_x_27:
[----:B-1----:R-:W-:-:S07]  /*9b50*/  MOV R0, UR33 ;  /* 0x0000002100007c02 */ /* 0x002fce0008000f00 */
.L_x_150:
[----:B-1----:R1:W2:Y:S02]  /*9b60*/  SYNCS.PHASECHK.TRANS64.TRYWAIT P0, [R0+URZ+0x20], R3 ;  /* 0x00002003000075a7 */ /* 0x0022a400080011ff */
[----:B--2---:R-:W-:Y:S05]  /*9b70*/  @!P0 NANOSLEEP.SYNCS 0x989680 ;  /* 0x009896800000895d */ /* 0x004fea0003900000 */
[----:B------:R-:W2:Y:S02]  /*9b80*/  @!P0 SYNCS.PHASECHK.TRANS64 P0, [R0+URZ+0x20], R3 ;  /* 0x00002003000085a7 */ /* 0x000ea400080010ff */
[----:B--2---:R-:W-:Y:S05]  /*9b90*/  @!P0 BRA `(.L_x_150) ;  /* 0xfffffffc00f08947 */ /* 0x004fea000383ffff */
[----:B------:R-:W-:Y:S05]  /*9ba0*/  BRA `(.L_x_26) ;  /* 0xffffff80003c7947 */ /* 0x000fea000383ffff */
.L_x_34:
[----:B-1----:R-:W-:-:S07]  /*9bb0*/  MOV R0, UR17 ;  /* 0x0000001100007c02 */ /* 0x002fce0008000f00 */
.L_x_151:
[----:B-1----:R1:W2:Y:S02]  /*9bc0*/  SYNCS.PHASECHK.TRANS64.TRYWAIT P0, [R0+URZ+0x20], R3 ;  /* 0x00002003000075a7 */ /* 0x0022a400080011ff */
[----:B--2---:R-:W-:Y:S05]  /*9bd0*/  @!P0 NANOSLEEP.SYNCS 0x989680 ;  /* 0x009896800000895d */ /* 0x004fea0003900000 */
[----:B------:R-:W2:Y:S02]  /*9be0*/  @!P0 SYNCS.PHASECHK.TRANS64 P0, [R0+URZ+0x20], R3 ;  /* 0x00002003000085a7 */ /* 0x000ea400080010ff */
[----:B--2---:R-:W-:Y:S05]  /*9bf0*/  @!P0 BRA `(.L_x_151) ;  /* 0xfffffffc00f08947 */ /* 0x004fea000383ffff */
[----:B------:R-:W-:Y:S05]  /*9c00*/  BRA `(.L_x_33) ;  /* 0xffffff8400007947 */ /* 0x000fea000383ffff */
.L_x_39:
[----:B-1----:R1:W2:Y:S02]  /*9c10*/  SYNCS.PHASECHK.TRANS64.TRYWAIT P0, [R3+URZ+0x90], R0 ;  /* 0x00009000030075a7 */ /* 0x0022a400080011ff */
[----:B--2---:R-:W-:Y:S05]  /*9c20*/  @!P0 NANOSLEEP.SYNCS 0x989680 ;  /* 0x009896800000895d */ /* 0x004fea0003900000 */
[----:B------:R-:W2:Y:S02]  /*9c30*/  @!P0 SYNCS.PHASECHK.TRANS64 P0, [R3+URZ+0x90], R0 ;  /* 0x00009000030085a7 */ /* 0x000ea400080010ff */
[----:B--2---:R-:W-:Y:S05]  /*9c40*/  @!P0 BRA `(.L_x_39) ;  /* 0xfffffffc00f08947 */ /* 0x004fea000383ffff */
[----:B------:R-:W-:Y:S05]  /*9c50*/  BRA `(.L_x_152) ;  /* 0xffffff8400a47947 */ /* 0x000fea000383ffff */
.L_x_43:
[----:B-1----:R-:W-:-:S07]  /*9c60*/  MOV R0, UR4 ;  /* 0x0000000400007c02 */ /* 0x002fce0008000f00 */
.L_x_153:
[----:B-1----:R1:W2:Y:S02]  /*9c70*/  SYNCS.PHASECHK.TRANS64.TRYWAIT P0, [R0+URZ], R3 ;  /* 0x00000003000075a7 */ /* 0x0022a400080011ff */
[----:B--2---:R-:W-:Y:S05]  /*9c80*/  @!P0 NANOSLEEP.SYNCS 0x989680 ;  /* 0x009896800000895d */ /* 0x004fea0003900000 */
[----:B------:R-:W2:Y:S02]  /*9c90*/  @!P0 SYNCS.PHASECHK.TRANS64 P0, [R0+URZ], R3 ;  /* 0x00000003000085a7 */ /* 0x000ea400080010ff */
[----:B--2---:R-:W-:Y:S05]  /*9ca0*/  @!P0 BRA `(.L_x_153) ;  /* 0xfffffffc00f08947 */ /* 0x004fea000383ffff */
[----:B------:R-:W-:Y:S05]  /*9cb0*/  BRA `(.L_x_154) ;  /* 0xffffff8c00507947 */ /* 0x000fea000383ffff */
.L_x_44:
[----:B------:R-:W-:-:S07]  /*9cc0*/  MOV R0, UR5 ;  /* 0x0000000500007c02 */ /* 0x000fce0008000f00 */
.L_x_155:
[----:B-1----:R1:W2:Y:S02]  /*9cd0*/  SYNCS.PHASECHK.TRANS64.TRYWAIT P0, [R0+URZ], R3 ;  /* 0x00000003000075a7 */ /* 0x0022a400080011ff */
[----:B--2---:R-:W-:Y:S05]  /*9ce0*/  @!P0 NANOSLEEP.SYNCS 0x989680 ;  /* 0x009896800000895d */ /* 0x004fea0003900000 */
[----:B------:R-:W2:Y:S02]  /*9cf0*/  @!P0 SYNCS.PHASECHK.TRANS64 P0, [R0+URZ], R3 ;  /* 0x00000003000085a7 */ /* 0x000ea400080010ff */
[----:B--2---:R-:W-:Y:S05]  /*9d00*/  @!P0 BRA `(.L_x_155) ;  /* 0xfffffffc00f08947 */ /* 0x004fea000383ffff */
[----:B------:R-:W-:Y:S05]  /*9d10*/  BRA `(.L_x_156) ;  /* 0xffffff8c005c7947 */ /* 0x000fea000383ffff */
.L_x_45:
[----:B------:R-:W-:-:S07]  /*9d20*/  MOV R0, UR5 ;  /* 0x0000000500007c02 */ /* 0x000fce0008000f00 */
.L_x_157:
[----:B-1----:R1:W2:Y:S02]  /*9d30*/  SYNCS.PHASECHK.TRANS64.TRYWAIT P0, [R0+URZ], R3 ;  /* 0x00000003000075a7 */ /* 0x0022a400080011ff */
[----:B--2---:R-:W-:Y:S05]  /*9d40*/  @!P0 NANOSLEEP.SYNCS 0x989680 ;  /* 0x009896800000895d */ /* 0x004fea0003900000 */
[----:B------:R-:W2:Y:S02]  /*9d50*/  @!P0 SYNCS.PHASECHK.TRANS64 P0, [R0+URZ], R3 ;  /* 0x00000003000085a7 */ /* 0x000ea400080010ff */
[----:B--2---:R-:W-:Y:S05]  /*9d60*/  @!P0 BRA `(.L_x_157) ;  /* 0xfffffffc00f08947 */ /* 0x004fea000383ffff */
[----:B------:R-:W-:Y:S05]  /*9d70*/  BRA `(.L_x_158) ;  /* 0xffffff8c00687947 */ /* 0x000fea000383ffff */
.L_x_48:
[----:B-1----:R1:W2:Y:S02]  /*9d80*/  SYNCS.PHASECHK.TRANS64.TRYWAIT P0, [R0+URZ+0xf0], R5 ;  /* 0x0000f005000075a7 */ /* 0x0022a400080011ff */
[----:B--2---:R-:W-:Y:S05]  /*9d90*/  @!P0 NANOSLEEP.SYNCS 0x989680 ;  /* 0x009896800000895d */ /* 0x004fea0003900000 */
[----:B------:R-:W2:Y:S02]  /*9da0*/  @!P0 SYNCS.PHASECHK.TRANS64 P0, [R0+URZ+0xf0], R5 ;  /* 0x0000f005000085a7 */ /* 0x000ea400080010ff */
[----:B--2---:R-:W-:Y:S05]  /*9db0*/  @!P0 BRA `(.L_x_48) ;  /* 0xfffffffc00f08947 */ /* 0x004fea000383ffff */
[----:B------:R-:W-:Y:S05]  /*9dc0*/  BRA `(.L_x_159) ;  /* 0xffffff8c00cc7947 */ /* 0x000fea000383ffff */
.L_x_49:
[----:B------:R-:W-:-:S07]  /*9dd0*/  MOV R0, UR4 ;  /* 0x0000000400007c02 */ /* 0x000fce0008000f00 */
.L_x_160:
[----:B-1----:R1:W2:Y:S02]  /*9de0*/  SYNCS.PHASECHK.TRANS64.TRYWAIT P0, [R0+URZ+0xa0], R7 ;  /* 0x0000a007000075a7 */ /* 0x0022a400080011ff */
[----:B--2---:R-:W-:Y:S05]  /*9df0*/  @!P0 NANOSLEEP.SYNCS 0x989680 ;  /* 0x009896800000895d */ /* 0x004fea0003900000 */
[----:B------:R-:W2:Y:S02]  /*9e00*/  @!P0 SYNCS.PHASECHK.TRANS64 P0, [R0+URZ+0xa0], R7 ;  /* 0x0000a007000085a7 */ /* 0x000ea400080010ff */
[----:B--2---:R-:W-:Y:S05]  /*9e10*/  @!P0 BRA `(.L_x_160) ;  /* 0xfffffffc00f08947 */ /* 0x004fea000383ffff */
[----:B------:R-:W-:Y:S05]  /*9e20*/  BRA `(.L_x_161) ;  /* 0xffffff8c00dc7947 */ /* 0x000fea000383ffff */
.L_x_50:
[----:B-1----:R1:W2:Y:S02]  /*9e30*/  SYNCS.PHASECHK.TRANS64.TRYWAIT P1, [R0+URZ+0x90], R5 ;  /* 0x00009005000075a7 */ /* 0x0022a400080211ff */
[----:B--2---:R-:W-:Y:S05]  /*9e40*/  @!P1 NANOSLEEP.SYNCS 0x989680 ;  /* 0x009896800000995d */ /* 0x004fea0003900000 */
[----:B------:R-:W2:Y:S02]  /*9e50*/  @!P1 SYNCS.PHASECHK.TRANS64 P1, [R0+URZ+0x90], R5 ;  /* 0x00009005000095a7 */ /* 0x000ea400080210ff */
[----:B--2---:R-:W-:Y:S05]  /*9e60*/  @!P1 BRA `(.L_x_50) ;  /* 0xfffffffc00f09947 */ /* 0x004fea000383ffff */
[----:B------:R-:W-:Y:S05]  /*9e70*/  BRA `(.L_x_162) ;  /* 0xffffff90000c7947 */ /* 0x000fea000383ffff */
.L_x_53:
[----:B------:R-:W-:-:S07]  /*9e80*/  MOV R0, UR4 ;  /* 0x0000000400007c02 */ /* 0x000fce0008000f00 */
.L_x_163:
[----:B-1----:R1:W2:Y:S02]  /*9e90*/  SYNCS.PHASECHK.TRANS64.TRYWAIT P0, [R0+URZ+0xa0], R3 ;  /* 0x0000a003000075a7 */ /* 0x0022a400080011ff */
[----:B--2---:R-:W-:Y:S05]  /*9ea0*/  @!P0 NANOSLEEP.SYNCS 0x989680 ;  /* 0x009896800000895d */ /* 0x004fea0003900000 */
[----:B------:R-:W2:Y:S02]  /*9eb0*/  @!P0 SYNCS.PHASECHK.TRANS64 P0, [R0+URZ+0xa0], R3 ;  /* 0x0000a003000085a7 */ /* 0x000ea400080010ff */
[----:B--2---:R-:W-:Y:S05]  /*9ec0*/  @!P0 BRA `(.L_x_163) ;  /* 0xfffffffc00f08947 */ /* 0x004fea000383ffff */
[----:B------:R-:W-:Y:S05]  /*9ed0*/  BRA `(.L_x_52) ;  /* 0xffffff9000607947 */ /* 0x000fea000383ffff */
.L_x_62:
[----:B-1----:R-:W-:-:S04]  /*9ee0*/  MOV R5, UR5 ;  /* 0x0000000500057c02 */ /* 0x002fc80008000f00 */
[----:B------:R1:W2:Y:S03]  /*9ef0*/  SYNCS.PHASECHK.TRANS64.TRYWAIT P0, [R5+URZ+0x8], R6 ;  /* 0x00000806050075a7 */ /* 0x0002a600080011ff */
[----:B--2---:R-:W-:Y:S05]  /*9f00*/  @!P0 NANOSLEEP.SYNCS 0x989680 ;  /* 0x009896800000895d */ /* 0x004fea0003900000 */
[----:B------:R-:W2:Y:S02]  /*9f10*/  @!P0 SYNCS.PHASECHK.TRANS64 P0, [R5+URZ+0x8], R6 ;  /* 0x00000806050085a7 */ /* 0x000ea400080010ff */
[----:B--2---:R-:W-:Y:S05]  /*9f20*/  @!P0 BRA `(.L_x_62) ;  /* 0xfffffffc00ec8947 */ /* 0x004fea000383ffff */
[----:B------:R-:W-:Y:S05]  /*9f30*/  BRA `(.L_x_61) ;  /* 0xffffff9400187947 */ /* 0x000fea000383ffff */
.L_x_64:
[----:B------:R-:W-:Y:S01]  /*9f40*/  BSSY B0, `(.L_x_164) ;  /* 0x0000006000007945 */ /* 0x000fe20003800000 */
[----:B------:R-:W-:-:S07]  /*9f50*/  MOV R15, 0xffffffff ;  /* 0xffffffff000f7802 */ /* 0x000fce0000000f00 */
[----:B-1---5:R-:W-:Y:S05]  /*9f60*/  WARPSYNC.COLLECTIVE R15, `(.L_x_165) ;  /* 0x000000000f0c7348 */ /* 0x022fea0003c00000 */
[----:B------:R-:W-:Y:S02]  /*9f70*/  ELECT P6, UR79, PT ;  /* 0x00000000004f782f */ /* 0x000fe400038c0000 */
[----:B------:R-:W-:Y:S01]  /*9f80*/  MOV R14, UR79 ;  /* 0x0000004f000e7c02 */ /* 0x000fe20008000f00 */
[----:B-1---5:R-:W-:Y:S10]  /*9f90*/  ENDCOLLECTIVE ;  /* 0x000000000000791b */ /* 0x022ff40003800000 */
.L_x_165:
[----:B------:R-:W-:Y:S05]  /*9fa0*/  BSYNC B0 ;  /* 0x0000000000007941 */ /* 0x000fea0003800000 */
.L_x_164:
[----:B------:R-:W-:Y:S01]  /*9fb0*/  PLOP3.LUT P0, PT, P6, PT, PT, 0x80, 0x8 ;  /* 0x000000000008781c */ /* 0x000fe2000370f070 */
[----:B------:R-:W-:-:S12]  /*9fc0*/  BRA `(.L_x_166) ;  /* 0xffffff9400447947 */ /* 0x000fd8000383ffff */
.L_x_66:
[----:B-1----:R-:W-:-:S04]  /*9fd0*/  MOV R3, UR5 ;  /* 0x0000000500037c02 */ /* 0x002fc80008000f00 */
[----:B------:R1:W2:Y:S03]  /*9fe0*/  SYNCS.PHASECHK.TRANS64.TRYWAIT P0, [R3+URZ+0x8], R4 ;  /* 0x00000804030075a7 */ /* 0x0002a600080011ff */
[----:B--2---:R-:W-:Y:S05]  /*9ff0*/  @!P0 NANOSLEEP.SYNCS 0x989680 ;  /* 0x009896800000895d */ /* 0x004fea0003900000 */
[----:B------:R-:W2:Y:S02]  /*a000*/  @!P0 SYNCS.PHASECHK.TRANS64 P0, [R3+URZ+0x8], R4 ;  /* 0x00000804030085a7 */ /* 0x000ea400080010ff */
[----:B--2---:R-:W-:Y:S05]  /*a010*/  @!P0 BRA `(.L_x_66) ;  /* 0xfffffffc00ec8947 */ /* 0x004fea000383ffff */
[----:B------:R-:W-:Y:S05]  /*a020*/  BRA `(.L_x_65) ;  /* 0xffffff9400487947 */ /* 0x000fea000383ffff */
.L_x_67:
[----:B-1----:R1:W2:Y:S02]  /*a030*/  SYNCS.PHASECHK.TRANS64.TRYWAIT P0, [R0+URZ+0x90], R5 ;  /* 0x00009005000075a7 */ /* 0x0022a400080011ff */
[----:B--2---:R-:W-:Y:S05]  /*a040*/  @!P0 NANOSLEEP.SYNCS 0x989680 ;  /* 0x009896800000895d */ /* 0x004fea0003900000 */
[----:B------:R-:W2:Y:S02]  /*a050*/  @!P0 SYNCS.PHASECHK.TRANS64 P0, [R0+URZ+0x90], R5 ;  /* 0x00009005000085a7 */ /* 0x000ea400080010ff */
[----:B--2---:R-:W-:Y:S05]  /*a060*/  @!P0 BRA `(.L_x_67) ;  /* 0xfffffffc00f08947 */ /* 0x004fea000383ffff */
[----:B------:R-:W-:Y:S05]  /*a070*/  BRA `(.L_x_167) ;  /* 0xffffff9800347947 */ /* 0x000fea000383ffff */
.L_x_69:
[----:B------:R-:W-:-:S07]  /*a080*/  MOV R0, UR31 ;  /* 0x0000001f00007c02 */ /* 0x000fce0008000f00 */
.L_x_168:
[----:B-1----:R1:W2:Y:S02]  /*a090*/  SYNCS.PHASECHK.TRANS64.TRYWAIT P0, [R0+URZ+0xd0], R5 ;  /* 0x0000d005000075a7 */ /* 0x0022a400080011ff */
[----:B--2---:R-:W-:Y:S05]  /*a0a0*/  @!P0 NANOSLEEP.SYNCS 0x989680 ;  /* 0x009896800000895d */ /* 0x004fea0003900000 */
[----:B------:R-:W2:Y:S02]  /*a0b0*/  @!P0 SYNCS.PHASECHK.TRANS64 P0, [R0+URZ+0xd0], R5 ;  /* 0x0000d005000085a7 */ /* 0x000ea400080010ff */
[----:B--2---:R-:W-:Y:S05]  /*a0c0*/  @!P0 BRA `(.L_x_168) ;  /* 0xfffffffc00f08947 */ /* 0x004fea000383ffff */
[----:B------:R-:W-:Y:S05]  /*a0d0*/  BRA `(.L_x_169) ;  /* 0xffffff9800807947 */ /* 0x000fea000383ffff */
.L_x_72:
[----:B------:R-:W-:Y:S07]  /*a0e0*/  MOV R0, UR5 ;  /* 0x0000000500007c02 */ /* 0x000fee0008000f00 */
.L_x_170:
[----:B-1----:R1:W2:Y:S02]  /*a0f0*/  SYNCS.PHASECHK.TRANS64.TRYWAIT P0, [R0+URZ], R5 ;  /* 0x00000005000075a7 */ /* 0x0022a400080011ff */
[----:B--2---:R-:W-:Y:S05]  /*a100*/  @!P0 NANOSLEEP.SYNCS 0x989680 ;  /* 0x009896800000895d */ /* 0x004fea0003900000 */
[----:B------:R-:W2:Y:S02]  /*a110*/  @!P0 SYNCS.PHASECHK.TRANS64 P0, [R0+URZ], R5 ;  /* 0x00000005000085a7 */ /* 0x000ea400080010ff */
[----:B--2---:R-:W-:Y:S05]  /*a120*/  @!P0 BRA `(.L_x_170) ;  /* 0xfffffffc00f08947 */ /* 0x004fea000383ffff */
[----:B------:R-:W-:Y:S05]  /*a130*/  BRA `(.L_x_71) ;  /* 0xffffff9800947947 */ /* 0x000fea000383ffff */
.L_x_76:
[----:B-1----:R-:W-:-:S07]  /*a140*/  MOV R0, UR4 ;  /* 0x0000000400007c02 */ /* 0x002fce0008000f00 */
.L_x_171:
[----:B-1----:R1:W2:Y:S02]  /*a150*/  SYNCS.PHASECHK.TRANS64.TRYWAIT P0, [R0+URZ], R3 ;  /* 0x00000003000075a7 */ /* 0x0022a400080011ff */
[----:B--2---:R-:W-:Y:S05]  /*a160*/  @!P0 NANOSLEEP.SYNCS 0x989680 ;  /* 0x009896800000895d */ /* 0x004fea0003900000 */
[----:B------:R-:W2:Y:S02]  /*a170*/  @!P0 SYNCS.PHASECHK.TRANS64 P0, [R0+URZ], R3 ;  /* 0x00000003000085a7 */ /* 0x000ea400080010ff */
[----:B--2---:R-:W-:Y:S05]  /*a180*/  @!P0 BRA `(.L_x_171) ;  /* 0xfffffffc00f08947 */ /* 0x004fea000383ffff */
[----:B------:R-:W-:Y:S05]  /*a190*/  BRA `(.L_x_172) ;  /* 0xffffff9c00887947 */ /* 0x000fea000383ffff */
.L_x_77:
[----:B------:R-:W-:-:S07]  /*a1a0*/  MOV R0, UR5 ;  /* 0x0000000500007c02 */ /* 0x000fce0008000f00 */
.L_x_173:
[----:B-1----:R1:W2:Y:S02]  /*a1b0*/  SYNCS.PHASECHK.TRANS64.TRYWAIT P0, [R0+URZ], R3 ;  /* 0x00000003000075a7 */ /* 0x0022a400080011ff */
[----:B--2---:R-:W-:Y:S05]  /*a1c0*/  @!P0 NANOSLEEP.SYNCS 0x989680 ;  /* 0x009896800000895d */ /* 0x004fea0003900000 */
[----:B------:R-:W2:Y:S02]  /*a1d0*/  @!P0 SYNCS.PHASECHK.TRANS64 P0, [R0+URZ], R3 ;  /* 0x00000003000085a7 */ /* 0x000ea400080010ff */
[----:B--2---:R-:W-:Y:S05]  /*a1e0*/  @!P0 BRA `(.L_x_173) ;  /* 0xfffffffc00f08947 */ /* 0x004fea000383ffff */
[----:B------:R-:W-:Y:S05]  /*a1f0*/  BRA `(.L_x_174) ;  /* 0xffffff9c00947947 */ /* 0x000fea000383ffff */
.L_x_78:
[----:B------:R-:W-:-:S07]  /*a200*/  MOV R0, UR5 ;  /* 0x0000000500007c02 */ /* 0x000fce0008000f00 */
.L_x_175:
[----:B-1----:R1:W2:Y:S02]  /*a210*/  SYNCS.PHASECHK.TRANS64.TRYWAIT P0, [R0+URZ], R3 ;  /* 0x00000003000075a7 */ /* 0x0022a400080011ff */
[----:B--2---:R-:W-:Y:S05]  /*a220*/  @!P0 NANOSLEEP.SYNCS 0x989680 ;  /* 0x009896800000895d */ /* 0x004fea0003900000 */
[----:B------:R-:W2:Y:S02]  /*a230*/  @!P0 SYNCS.PHASECHK.TRANS64 P0, [R0+URZ], R3 ;  /* 0x00000003000085a7 */ /* 0x000ea400080010ff */
[----:B--2---:R-:W-:Y:S05]  /*a240*/  @!P0 BRA `(.L_x_175) ;  /* 0xfffffffc00f08947 */ /* 0x004fea000383ffff */
[----:B------:R-:W-:Y:S05]  /*a250*/  BRA `(.L_x_176) ;  /* 0xffffff9c00a07947 */ /* 0x000fea000383ffff */
.L_x_81:
[----:B------:R-:W-:-:S07]  /*a260*/  MOV R0, UR26 ;  /* 0x0000001a00007c02 */ /* 0x000fce0008000f00 */
.L_x_177:
[----:B-1----:R1:W2:Y:S02]  /*a270*/  SYNCS.PHASECHK.TRANS64.TRYWAIT P1, [R0+URZ+0x110], R3 ;  /* 0x00011003000075a7 */ /* 0x0022a400080211ff */
[----:B--2---:R-:W-:Y:S05]  /*a280*/  @!P1 NANOSLEEP.SYNCS 0x989680 ;  /* 0x009896800000995d */ /* 0x004fea0003900000 */
[----:B------:R-:W2:Y:S02]  /*a290*/  @!P1 SYNCS.PHASECHK.TRANS64 P1, [R0+URZ+0x110], R3 ;  /* 0x00011003000095a7 */ /* 0x000ea400080210ff */
[----:B--2---:R-:W-:Y:S05]  /*a2a0*/  @!P1 BRA `(.L_x_177) ;  /* 0xfffffffc00f09947 */ /* 0x004fea000383ffff */
[----:B------:R-:W-:Y:S05]  /*a2b0*/  BRA `(.L_x_178) ;  /* 0xffffff9c00ec7947 */ /* 0x000fea000383ffff */
.L_x_86:
[----:B--2---:R2:W3:Y:S02]  /*a2c0*/  SYNCS.PHASECHK.TRANS64.TRYWAIT P0, [R12+URZ+0x90], R9 ;  /* 0x000090090c0075a7 */ /* 0x0044e400080011ff */
[----:B---3--:R-:W-:Y:S05]  /*a2d0*/  @!P0 NANOSLEEP.SYNCS 0x989680 ;  /* 0x009896800000895d */ /* 0x008fea0003900000 */
[----:B------:R-:W3:Y:S02]  /*a2e0*/  @!P0 SYNCS.PHASECHK.TRANS64 P0, [R12+URZ+0x90], R9 ;  /* 0x000090090c0085a7 */ /* 0x000ee400080010ff */
[----:B---3--:R-:W-:Y:S05]  /*a2f0*/  @!P0 BRA `(.L_x_86) ;  /* 0xfffffffc00f08947 */ /* 0x008fea000383ffff */
[----:B------:R-:W-:Y:S05]  /*a300*/  BRA `(.L_x_179) ;  /* 0xffffffa400247947 */ /* 0x000fea000383ffff */
.L_x_89:
[----:B------:R-:W-:Y:S07]  /*a310*/  MOV R0, UR21 ;  /* 0x0000001500007c02 */ /* 0x000fee0008000f00 */
.L_x_180:
[----:B--2---:R2:W3:Y:S02]  /*a320*/  SYNCS.PHASECHK.TRANS64.TRYWAIT P2, [R0+URZ+0x88], R11 ;  /* 0x0000880b000075a7 */ /* 0x0044e400080411ff */
[----:B---3--:R-:W-:Y:S05]  /*a330*/  @!P2 NANOSLEEP.SYNCS 0x989680 ;  /* 0x009896800000a95d */ /* 0x008fea0003900000 */
[----:B------:R-:W3:Y:S02]  /*a340*/  @!P2 SYNCS.PHASECHK.TRANS64 P2, [R0+URZ+0x88], R11 ;  /* 0x0000880b0000a5a7 */ /* 0x000ee400080410ff */
[----:B---3--:R-:W-:Y:S05]  /*a350*/  @!P2 BRA `(.L_x_180) ;  /* 0xfffffffc00f0a947 */ /* 0x008fea000383ffff */
[----:B------:R-:W-:Y:S05]  /*a360*/  BRA `(.L_x_88) ;  /* 0xffffffa8008c7947 */ /* 0x000fea000383ffff */
.L_x_92:
[----:B--2---:R-:W-:Y:S07]  /*a370*/  MOV R0, UR21 ;  /* 0x0000001500007c02 */ /* 0x004fee0008000f00 */
.L_x_181:
[----:B--2---:R2:W3:Y:S02]  /*a380*/  SYNCS.PHASECHK.TRANS64.TRYWAIT P0, [R0+URZ+0x60], R9 ;  /* 0x00006009000075a7 */ /* 0x0044e400080011ff */
[----:B---3--:R-:W-:Y:S05]  /*a390*/  @!P0 NANOSLEEP.SYNCS 0x989680 ;  /* 0x009896800000895d */ /* 0x008fea0003900000 */
[----:B------:R-:W3:Y:S02]  /*a3a0*/  @!P0 SYNCS.PHASECHK.TRANS64 P0, [R0+URZ+0x60], R9 ;  /* 0x00006009000085a7 */ /* 0x000ee400080010ff */
[----:B---3--:R-:W-:Y:S05]  /*a3b0*/  @!P0 BRA `(.L_x_181) ;  /* 0xfffffffc00f08947 */ /* 0x008fea000383ffff */
[----:B------:R-:W-:Y:S05]  /*a3c0*/  BRA `(.L_x_182) ;  /* 0xffffffa800e87947 */ /* 0x000fea000383ffff */
.L_x_93:
[----:B------:R-:W-:Y:S07]  /*a3d0*/  MOV R0, UR21 ;  /* 0x0000001500007c02 */ /* 0x000fee0008000f00 */
.L_x_183:
[----:B--2---:R2:W3:Y:S02]  /*a3e0*/  SYNCS.PHASECHK.TRANS64.TRYWAIT P0, [R0+URZ+0x68], R9 ;  /* 0x00006809000075a7 */ /* 0x0044e400080011ff */
[----:B---3--:R-:W-:Y:S05]  /*a3f0*/  @!P0 NANOSLEEP.SYNCS 0x989680 ;  /* 0x009896800000895d */ /* 0x008fea0003900000 */
[----:B------:R-:W3:Y:S02]  /*a400*/  @!P0 SYNCS.PHASECHK.TRANS64 P0, [R0+URZ+0x68], R9 ;  /* 0x00006809000085a7 */ /* 0x000ee400080010ff */
[----:B---3--:R-:W-:Y:S05]  /*a410*/  @!P0 BRA `(.L_x_183) ;  /* 0xfffffffc00f08947 */ /* 0x008fea000383ffff */
[----:B------:R-:W-:Y:S05]  /*a420*/  BRA `(.L_x_184) ;  /* 0xffffffac00207947 */ /* 0x000fea000383ffff */
.L_x_94:
[----:B------:R-:W-:Y:S07]  /*a430*/  MOV R0, UR21 ;  /* 0x0000001500007c02 */ /* 0x000fee0008000f00 */
.L_x_185:
[----:B--2---:R2:W3:Y:S02]  /*a440*/  SYNCS.PHASECHK.TRANS64.TRYWAIT P0, [R0+URZ+0x70], R9 ;  /* 0x00007009000075a7 */ /* 0x0044e400080011ff */
[----:B---3--:R-:W-:Y:S05]  /*a450*/  @!P0 NANOSLEEP.SYNCS 0x989680 ;  /* 0x009896800000895d */ /* 0x008fea0003900000 */
[----:B------:R-:W3:Y:S02]  /*a460*/  @!P0 SYNCS.PHASECHK.TRANS64 P0, [R0+URZ+0x70], R9 ;  /* 0x00007009000085a7 */ /* 0x000ee400080010ff */
[----:B---3--:R-:W-:Y:S05]  /*a470*/  @!P0 BRA `(.L_x_185) ;  /* 0xfffffffc00f08947 */ /* 0x008fea000383ffff */
[----:B------:R-:W-:Y:S05]  /*a480*/  BRA `(.L_x_186) ;  /* 0xffffffac00647947 */ /* 0x000fea000383ffff */
.L_x_95:
[----:B------:R-:W-:Y:S07]  /*a490*/  MOV R0, UR21 ;  /* 0x0000001500007c02 */ /* 0x000fee0008000f00 */
.L_x_187:
[----:B--2---:R2:W3:Y:S02]  /*a4a0*/  SYNCS.PHASECHK.TRANS64.TRYWAIT P0, [R0+URZ+0x78], R9 ;  /* 0x00007809000075a7 */ /* 0x0044e400080011ff */
[----:B---3--:R-:W-:Y:S05]  /*a4b0*/  @!P0 NANOSLEEP.SYNCS 0x989680 ;  /* 0x009896800000895d */ /* 0x008fea0003900000 */
[----:B------:R-:W3:Y:S02]  /*a4c0*/  @!P0 SYNCS.PHASECHK.TRANS64 P0, [R0+URZ+0x78], R9 ;  /* 0x00007809000085a7 */ /* 0x000ee400080010ff */
[----:B---3--:R-:W-:Y:S05]  /*a4d0*/  @!P0 BRA `(.L_x_187) ;  /* 0xfffffffc00f08947 */ /* 0x008fea000383ffff */
[----:B------:R-:W-:Y:S05]  /*a4e0*/  BRA `(.L_x_188) ;  /* 0xffffffac00a47947 */ /* 0x000fea000383ffff */
.L_x_97:
[----:B------:R-:W-:-:S07]  /*a4f0*/  MOV R0, UR21 ;  /* 0x0000001500007c02 */ /* 0x000fce0008000f00 */
.L_x_189:
[----:B---3--:R3:W4:Y:S02]  /*a500*/  SYNCS.PHASECHK.TRANS64.TRYWAIT P0, [R0+URZ+0x60], R3 ;  /* 0x00006003000075a7 */ /* 0x00872400080011ff */
[----:B----4-:R-:W-:Y:S05]  /*a510*/  @!P0 NANOSLEEP.SYNCS 0x989680 ;  /* 0x009896800000895d */ /* 0x010fea0003900000 */
[----:B------:R-:W4:Y:S02]  /*a520*/  @!P0 SYNCS.PHASECHK.TRANS64 P0, [R0+URZ+0x60], R3 ;  /* 0x00006003000085a7 */ /* 0x000f2400080010ff */
[----:B----4-:R-:W-:Y:S05]  /*a530*/  @!P0 BRA `(.L_x_189) ;  /* 0xfffffffc00f08947 */ /* 0x010fea000383ffff */
[----:B------:R-:W-:Y:S05]  /*a540*/  BRA `(.L_x_190) ;  /* 0xffffffb0001c7947 */ /* 0x000fea000383ffff */
.L_x_98:
[----:B---3--:R-:W-:-:S07]  /*a550*/  MOV R0, UR21 ;  /* 0x0000001500007c02 */ /* 0x008fce0008000f00 */
.L_x_191:
[----:B---3--:R3:W4:Y:S02]  /*a560*/  SYNCS.PHASECHK.TRANS64.TRYWAIT P0, [R0+URZ+0x68], R3 ;  /* 0x00006803000075a7 */ /* 0x00872400080011ff */
[----:B----4-:R-:W-:Y:S05]  /*a570*/  @!P0 NANOSLEEP.SYNCS 0x989680 ;  /* 0x009896800000895d */ /* 0x010fea0003900000 */
[----:B------:R-:W4:Y:S02]  /*a580*/  @!P0 SYNCS.PHASECHK.TRANS64 P0, [R0+URZ+0x68], R3 ;  /* 0x00006803000085a7 */ /* 0x000f2400080010ff */
[----:B----4-:R-:W-:Y:S05]  /*a590*/  @!P0 BRA `(.L_x_191) ;  /* 0xfffffffc00f08947 */ /* 0x010fea000383ffff */
[----:B------:R-:W-:Y:S05]  /*a5a0*/  BRA `(.L_x_192) ;  /* 0xffffffb0000c7947 */ /* 0x000fea000383ffff */
.L_x_99:
[----:B---3--:R-:W-:-:S07]  /*a5b0*/  MOV R0, UR21 ;  /* 0x0000001500007c02 */ /* 0x008fce0008000f00 */
.L_x_193:
[----:B---3--:R3:W4:Y:S02]  /*a5c0*/  SYNCS.PHASECHK.TRANS64.TRYWAIT P0, [R0+URZ+0x70], R3 ;  /* 0x00007003000075a7 */ /* 0x00872400080011ff */
[----:B----4-:R-:W-:Y:S05]  /*a5d0*/  @!P0 NANOSLEEP.SYNCS 0x989680 ;  /* 0x009896800000895d */ /* 0x010fea0003900000 */
[----:B------:R-:W4:Y:S02]  /*a5e0*/  @!P0 SYNCS.PHASECHK.TRANS64 P0, [R0+URZ+0x70], R3 ;  /* 0x00007003000085a7 */ /* 0x000f2400080010ff */
[----:B----4-:R-:W-:Y:S05]  /*a5f0*/  @!P0 BRA `(.L_x_193) ;  /* 0xfffffffc00f08947 */ /* 0x010fea000383ffff */
[----:B------:R-:W-:Y:S05]  /*a600*/  BRA `(.L_x_194) ;  /* 0xffffffac00fc7947 */ /* 0x000fea000383ffff */
.L_x_101:
[----:B-1----:R1:W2:Y:S02]  /*a610*/  SYNCS.PHASECHK.TRANS64.TRYWAIT P0, [R3+URZ+0x90], R0 ;  /* 0x00009000030075a7 */ /* 0x0022a400080011ff */
[----:B--2---:R-:W-:Y:S05]  /*a620*/  @!P0 NANOSLEEP.SYNCS 0x989680 ;  /* 0x009896800000895d */ /* 0x004fea0003900000 */
[----:B------:R-:W2:Y:S02]  /*a630*/  @!P0 SYNCS.PHASECHK.TRANS64 P0, [R3+URZ+0x90], R0 ;  /* 0x00009000030085a7 */ /* 0x000ea400080010ff */
[----:B--2---:R-:W-:Y:S05]  /*a640*/  @!P0 BRA `(.L_x_101) ;  /* 0xfffffffc00f08947 */ /* 0x004fea000383ffff */
[----:B------:R-:W-:Y:S05]  /*a650*/  BRA `(.L_x_195) ;  /* 0xffffffb000bc7947 */ /* 0x000fea000383ffff */
.L_x_112:
[----:B-1----:R-:W-:Y:S04]  /*a660*/  MOV R0, UR44 ;  /* 0x0000002c00007c02 */ /* 0x002fe80008000f00 */
[----:B------:R1:W2:Y:S03]  /*a670*/  SYNCS.PHASECHK.TRANS64.TRYWAIT P1, [R0+URZ+0x40], R5 ;  /* 0x00004005000075a7 */ /* 0x0002a600080211ff */
[----:B--2---:R-:W-:Y:S05]  /*a680*/  @!P1 NANOSLEEP.SYNCS 0x989680 ;  /* 0x009896800000995d */ /* 0x004fea0003900000 */
[----:B------:R-:W2:Y:S02]  /*a690*/  @!P1 SYNCS.PHASECHK.TRANS64 P1, [R0+URZ+0x40], R5 ;  /* 0x00004005000095a7 */ /* 0x000ea400080210ff */
[----:B--2---:R-:W-:Y:S05]  /*a6a0*/  @!P1 BRA `(.L_x_112) ;  /* 0xfffffffc00ec9947 */ /* 0x004fea000383ffff */
[----:B------:R-:W-:Y:S05]  /*a6b0*/  BRA `(.L_x_111) ;  /* 0xffffffc000207947 */ /* 0x000fea000383ffff */
.L_x_114:
[----:B-1----:R1:W4:Y:S02]  /*a6c0*/  SYNCS.PHASECHK.TRANS64.TRYWAIT P0, [R98+URZ+0xb0], R3 ;  /* 0x0000b003620075a7 */ /* 0x00232400080011ff */
[----:B----4-:R-:W-:Y:S05]  /*a6d0*/  @!P0 NANOSLEEP.SYNCS 0x989680 ;  /* 0x009896800000895d */ /* 0x010fea0003900000 */
[----:B------:R-:W4:Y:S02]  /*a6e0*/  @!P0 SYNCS.PHASECHK.TRANS64 P0, [R98+URZ+0xb0], R3 ;  /* 0x0000b003620085a7 */ /* 0x000f2400080010ff */
[----:B----4-:R-:W-:Y:S05]  /*a6f0*/  @!P0 BRA `(.L_x_114) ;  /* 0xfffffffc00f08947 */ /* 0x010fea000383ffff */
[----:B------:R-:W-:Y:S05]  /*a700*/  BRA `(.L_x_113) ;  /* 0xffffffc000487947 */ /* 0x000fea000383ffff */
.L_x_123:
[----:B---3--:R3:W4:Y:S02]  /*a710*/  SYNCS.PHASECHK.TRANS64.TRYWAIT P0, [R3+URZ+0x40], R0 ;  /* 0x00004000030075a7 */ /* 0x00872400080011ff */
[----:B----4-:R-:W-:Y:S05]  /*a720*/  @!P0 NANOSLEEP.SYNCS 0x989680 ;  /* 0x009896800000895d */ /* 0x010fea0003900000 */
[----:B------:R-:W4:Y:S02]  /*a730*/  @!P0 SYNCS.PHASECHK.TRANS64 P0, [R3+URZ+0x40], R0 ;  /* 0x00004000030085a7 */ /* 0x000f2400080010ff */
[----:B----4-:R-:W-:Y:S05]  /*a740*/  @!P0 BRA `(.L_x_123) ;  /* 0xfffffffc00f08947 */ /* 0x010fea000383ffff */
[----:B------:R-:W-:Y:S05]  /*a750*/  BRA `(.L_x_122) ;  /* 0xffffffcc00247947 */ /* 0x000fea000383ffff */
.L_x_131:
[----:B-1----:R1:W4:Y:S02]  /*a760*/  SYNCS.PHASECHK.TRANS64.TRYWAIT P0, [R62+URZ+0x40], R5 ;  /* 0x000040053e0075a7 */ /* 0x00232400080011ff */
[----:B----4-:R-:W-:Y:S05]  /*a770*/  @!P0 NANOSLEEP.SYNCS 0x989680 ;  /* 0x009896800000895d */ /* 0x010fea0003900000 */
[----:B------:R-:W4:Y:S02]  /*a780*/  @!P0 SYNCS.PHASECHK.TRANS64 P0, [R62+URZ+0x40], R5 ;  /* 0x000040053e0085a7 */ /* 0x000f2400080010ff */
[----:B----4-:R-:W-:Y:S05]  /*a790*/  @!P0 BRA `(.L_x_131) ;  /* 0xfffffffc00f08947 */ /* 0x010fea000383ffff */
[----:B------:R-:W-:Y:S05]  /*a7a0*/  BRA `(.L_x_130) ;  /* 0xffffffd800287947 */ /* 0x000fea000383ffff */
.L_x_139:
[----:B-1----:R1:W4:Y:S02]  /*a7b0*/  SYNCS.PHASECHK.TRANS64.TRYWAIT P0, [R61+URZ+0x40], R4 ;  /* 0x000040043d0075a7 */ /* 0x00232400080011ff */
[----:B----4-:R-:W-:Y:S05]  /*a7c0*/  @!P0 NANOSLEEP.SYNCS 0x989680 ;  /* 0x009896800000895d */ /* 0x010fea0003900000 */
[----:B------:R-:W4:Y:S02]  /*a7d0*/  @!P0 SYNCS.PHASECHK.TRANS64 P0, [R61+URZ+0x40], R4 ;  /* 0x000040043d0085a7 */ /* 0x000f2400080010ff */
[----:B----4-:R-:W-:Y:S05]  /*a7e0*/  @!P0 BRA `(.L_x_139) ;  /* 0xfffffffc00f08947 */ /* 0x010fea000383ffff */
[----:B------:R-:W-:Y:S05]  /*a7f0*/  BRA `(.L_x_138) ;  /* 0xffffffe400287947 */ /* 0x000fea000383ffff */
        .weak           $__internal_0_$__cuda_sm10x_tcgen05_guardrail_trap_col_being_dealloced_not_returned_by_alloc
        .type           $__internal_0_$__cuda_sm10x_tcgen05_guardrail_trap_col_being_dealloced_not_returned_by_alloc,@function
        .size           $__internal_0_$__cuda_sm10x_tcgen05_guardrail_trap_col_being_dealloced_not_returned_by_alloc,($__internal_1_$__cuda_sm10x_tcgen05_guardrail_trap_phase_invalid_during_alloc - $__internal_0_$__cuda_sm10x_tcgen05_guardrail_trap_col_being_dealloced_not_returned_by_alloc)
$__internal_0_$__cuda_sm10x_tcgen05_guardrail_trap_col_being_dealloced_not_returned_by_alloc:
[----:B------:R-:W-:Y:S05]  /*a800*/  BPT.TRAP 0x1 ;  /* 0x000000040000795c */ /* 0x000fea0000300000 */
[----:B------:R-:W-:-:S04]  /*a810*/  HFMA2 R3, -RZ, RZ, 0, 0 ;  /* 0x00000000ff037431 */ /* 0x000fc800000001ff */
[----:B------:R-:W-:Y:S05]  /*a820*/  RET.REL.NODEC R2 `(_ZN7cutlass13device_kernelINS_4gemm6kernel13GemmUniversalIN4cute5tupleIJiiiiEEENS1_10collective13CollectiveMmaINS1_35MainloopSm100TmaUmmaWarpSpecializedILi4ELi2ELi4ENS5_IJNS4_1CILi2EEESB_NSA_ILi1EEEEEEEENS5_IJNSA_ILi256EEENSA_ILi128EEENSA_ILi64EEEEEENS_10bfloat16_tENS5_IJlSC_lEEESJ_SK_NS4_8TiledMMAINS4_8MMA_AtomIJNS4_26SM100_MMA_F16BF16_2x1SM_SSISJ_SJ_fLi256ELi128ELNS4_4UMMA5MajorE0ELSP_0ELNSO_7ScaleInE0ELSQ_0EEEEEENS4_6LayoutINS5_IJSC_SC_SC_EEENS5_IJNSA_ILi0EEESV_SV_EEEEENS5_IJNS4_10UnderscoreESY_SY_EEEEENS4_28SM100_TMA_2SM_LOAD_MULTICASTENS4_14ComposedLayoutINS4_7SwizzleILi3ELi4ELi3EEENS4_18smem_ptr_flag_bitsILi16EEENST_INS5_IJNSA_ILi8EEESH_EEENS5_IJSH_SC_EEEEEEEvNS4_8identityENS4_18SM100_TMA_2SM_LOADES1B_vS1C_EENS_8epilogue10collective18CollectiveEpilogueINS1F_23Sm100TmaWarpSpecializedILi4ELi2ELi32ELb1ELb0EEEJNS5_IJSG_SG_SH_EEENS5_IJNST_ISG_SC_EENST_INSA_ILi32EEESC_EEEEESJ_SK_SJ_SK_NS1F_6fusion15FusionCallbacksIS1J_NS1P_17LinearCombinationISJ_fSJ_fLNS_15FloatRoundStyleE2EEES1K_S1O_JEEENS4_5SM1004TMEM4LOAD26SM100_TMEM_LOAD_32dp32b32xENS4_13SM90_TMA_LOADENS12_INS13_ILi2ELi4ELi3EEES16_NST_INS5_IJS17_S1M_EEENS5_IJS1M_SC_EEEEEEENS4_39AutoVectorizingCopyWithAssumedAlignmentILi128EEENS4_14SM90_TMA_STOREES24_S26_S26_EEEvvEEEEvNT_6ParamsE) ;  /* 0xffffff5402f47950 */ /* 0x000fea0003c3ffff */
        .weak           $__internal_1_$__cuda_sm10x_tcgen05_guardrail_trap_phase_invalid_during_alloc
        .type           $__internal_1_$__cuda_sm10x_tcgen05_guardrail_trap_phase_invalid_during_alloc,@function
        .size           $__internal_1_$__cuda_sm10x_tcgen05_guardrail_trap_phase_invalid_during_alloc,($__internal_2_$__cuda_sm10x_tcgen05_guardrail_trap_unallocated_columns_being_dealloced - $__internal_1_$__cuda_sm10x_tcgen05_guardrail_trap_phase_invalid_during_alloc)
$__internal_1_$__cuda_sm10x_tcgen05_guardrail_trap_phase_invalid_during_alloc:
[----:B------:R-:W-:Y:S05]  /*a830*/  BPT.TRAP 0x1 ;  /* 0x000000040000795c */ /* 0x000fea0000300000 */
[----:B------:R-:W-:-:S04]  /*a840*/  MOV R5, 0x0 ;  /* 0x0000000000057802 */ /* 0x000fc80000000f00 */
[----:B------:R-:W-:Y:S05]  /*a850*/  RET.REL.NODEC R4 `(_ZN7cutlass13device_kernelINS_4gemm6kernel13GemmUniversalIN4cute5tupleIJiiiiEEENS1_10collective13CollectiveMmaINS1_35MainloopSm100TmaUmmaWarpSpecializedILi4ELi2ELi4ENS5_IJNS4_1CILi2EEESB_NSA_ILi1EEEEEEEENS5_IJNSA_ILi256EEENSA_ILi128EEENSA_ILi64EEEEEENS_10bfloat16_tENS5_IJlSC_lEEESJ_SK_NS4_8TiledMMAINS4_8MMA_AtomIJNS4_26SM100_MMA_F16BF16_2x1SM_SSISJ_SJ_fLi256ELi128ELNS4_4UMMA5MajorE0ELSP_0ELNSO_7ScaleInE0ELSQ_0EEEEEENS4_6LayoutINS5_IJSC_SC_SC_EEENS5_IJNSA_ILi0EEESV_SV_EEEEENS5_IJNS4_10UnderscoreESY_SY_EEEEENS4_28SM100_TMA_2SM_LOAD_MULTICASTENS4_14ComposedLayoutINS4_7SwizzleILi3ELi4ELi3EEENS4_18smem_ptr_flag_bitsILi16EEENST_INS5_IJNSA_ILi8EEESH_EEENS5_IJSH_SC_EEEEEEEvNS4_8identityENS4_18SM100_TMA_2SM_LOADES1B_vS1C_EENS_8epilogue10collective18CollectiveEpilogueINS1F_23Sm100TmaWarpSpecializedILi4ELi2ELi32ELb1ELb0EEEJNS5_IJSG_SG_SH_EEENS5_IJNST_ISG_SC_EENST_INSA_ILi32EEESC_EEEEESJ_SK_SJ_SK_NS1F_6fusion15FusionCallbacksIS1J_NS1P_17LinearCombinationISJ_fSJ_fLNS_15FloatRoundStyleE2EEES1K_S1O_JEEENS4_5SM1004TMEM4LOAD26SM100_TMEM_LOAD_32dp32b32xENS4_13SM90_TMA_LOADENS12_INS13_ILi2ELi4ELi3EEES16_NST_INS5_IJS17_S1M_EEENS5_IJS1M_SC_EEEEEEENS4_39AutoVectorizingCopyWithAssumedAlignmentILi128EEENS4_14SM90_TMA_STOREES24_S26_S26_EEEvvEEEEvNT_6ParamsE) ;  /* 0xffffff5404e87950 */ /* 0x000fea0003c3ffff */
        .weak           $__internal_2_$__cuda_sm10x_tcgen05_guardrail_trap_unallocated_columns_being_dealloced
        .type           $__internal_2_$__cuda_sm10x_tcgen05_guardrail_trap_unallocated_columns_being_dealloced,@function
        .size           $__internal_2_$__cuda_sm10x_tcgen05_guardrail_trap_unallocated_columns_being_dealloced,(.L_x_197 - $__internal_2_$__cuda_sm10x_tcgen05_guardrail_trap_unallocated_columns_being_dealloced)
$__internal_2_$__cuda_sm10x_tcgen05_guardrail_trap_unallocated_columns_being_dealloced:
[----:B------:R-:W-:Y:S05]  /*a860*/  BPT.TRAP 0x1 ;  /* 0x000000040000795c */ /* 0x000fea0000300000 */
[----:B------:R-:W-:-:S04]  /*a870*/  HFMA2 R3, -RZ, RZ, 0, 0 ;  /* 0x00000000ff037431 */ /* 0x000fc800000001ff */
[----:B------:R-:W-:Y:S05]  /*a880*/  RET.REL.NODEC R2 `(_ZN7cutlass13device_kernelINS_4gemm6kernel13GemmUniversalIN4cute5tupleIJiiiiEEENS1_10collective13CollectiveMmaINS1_35MainloopSm100TmaUmmaWarpSpecializedILi4ELi2ELi4ENS5_IJNS4_1CILi2EEESB_NSA_ILi1EEEEEEEENS5_IJNSA_ILi256EEENSA_ILi128EEENSA_ILi64EEEEEENS_10bfloat16_tENS5_IJlSC_lEEESJ_SK_NS4_8TiledMMAINS4_8MMA_AtomIJNS4_26SM100_MMA_F16BF16_2x1SM_SSISJ_SJ_fLi256ELi128ELNS4_4UMMA5MajorE0ELSP_0ELNSO_7ScaleInE0ELSQ_0EEEEEENS4_6LayoutINS5_IJSC_SC_SC_EEENS5_IJNSA_ILi0EEESV_SV_EEEEENS5_IJNS4_10UnderscoreESY_SY_EEEEENS4_28SM100_TMA_2SM_LOAD_MULTICASTENS4_14ComposedLayoutINS4_7SwizzleILi3ELi4ELi3EEENS4_18smem_ptr_flag_bitsILi16EEENST_INS5_IJNSA_ILi8EEESH_EEENS5_IJSH_SC_EEEEEEEvNS4_8identityENS4_18SM100_TMA_2SM_LOADES1B_vS1C_EENS_8epilogue10collective18CollectiveEpilogueINS1F_23Sm100TmaWarpSpecializedILi4ELi2ELi32ELb1ELb0EEEJNS5_IJSG_SG_SH_EEENS5_IJNST_ISG_SC_EENST_INSA_ILi32EEESC_EEEEESJ_SK_SJ_SK_NS1F_6fusion15FusionCallbacksIS1J_NS1P_17LinearCombinationISJ_fSJ_fLNS_15FloatRoundStyleE2EEES1K_S1O_JEEENS4_5SM1004TMEM4LOAD26SM100_TMEM_LOAD_32dp32b32xENS4_13SM90_TMA_LOADENS12_INS13_ILi2ELi4ELi3EEES16_NST_INS5_IJS17_S1M_EEENS5_IJS1M_SC_EEEEEEENS4_39AutoVectorizingCopyWithAssumedAlignmentILi128EEENS4_14SM90_TMA_STOREES24_S26_S26_EEEvvEEEEvNT_6ParamsE) ;  /* 0xffffff5402dc7950 */ /* 0x000fea0003c3ffff */
.L_x_196:
[----:B------:R-:W-:-:S00]  /*a890*/  BRA `(.L_x_196) ;  /* 0xfffffffc00fc7947 */ /* 0x000fc0000383ffff */
[----:B------:R-:W-:-:S00]  /*a8a0*/  NOP ;  /* 0x0000000000007918 */ /* 0x000fc00000000000 */
        /* <DEDUP_REMOVED lines=13> */
.L_x_197:


//--------------------- .nv.global.init           --------------------------
	.section	.nv.global.init,"aw",@progbits
.nv.global.init:
	.type		$str$27,@object
	.size		$str$27,($str$28 - $str$27)
$str$27:
        /*0000*/ 	.byte	0x28, 0x61, 0x64, 0x64, 0x72, 0x65, 0x73, 0x73, 0x20, 0x26, 0x20, 0x6d, 0x61, 0x73, 0x6b, 0x29
        /*0010*/ 	.byte	0x20, 0x3d, 0x3d, 0x20, 0x30, 0x00
	.type		$str$28,@object
	.size		$str$28,($str$26 - $str$28)
$str$28:
        /*0016*/ 	.byte	0x2f, 0x74, 0x6d, 0x70, 0x2f, 0x63, 0x75, 0x74, 0x6c, 0x61, 0x73, 0x73, 0x5f, 0x73, 0x77, 0x65
        /*0026*/ 	.byte	0x65, 0x70, 0x5f, 0x73, 0x72, 0x63, 0x2f, 0x69, 0x6e, 0x63, 0x6c, 0x75, 0x64, 0x65, 0x2f, 0x63
        /*0036*/ 	.byte	0x75, 0x74, 0x65, 0x2f, 0x70, 0x6f, 0x69, 0x6e, 0x74, 0x65, 0x72, 0x5f, 0x66, 0x6c, 0x61, 0x67
        /*0046*/ 	.byte	0x67, 0x65, 0x64, 0x2e, 0x68, 0x70, 0x70, 0x00
	.type		$str$26,@object
	.size		$str$26,($str$25 - $str$26)
$str$26:
        /*004e*/ 	.byte	0x2f, 0x74, 0x6d, 0x70, 0x2f, 0x63, 0x75, 0x74, 0x6c, 0x61, 0x73, 0x73, 0x5f, 0x73, 0x77, 0x65
        /*005e*/ 	.byte	0x65, 0x70, 0x5f, 0x73, 0x72, 0x63, 0x2f, 0x69, 0x6e, 0x63, 0x6c, 0x75, 0x64, 0x65, 0x2f, 0x63
        /*006e*/ 	.byte	0x75, 0x74, 0x65, 0x2f, 0x61, 0x74, 0x6f, 0x6d, 0x2f, 0x63, 0x6f, 0x70, 0x79, 0x5f, 0x74, 0x72
        /*007e*/ 	.byte	0x61, 0x69, 0x74, 0x73, 0x5f, 0x73, 0x6d, 0x31, 0x30, 0x30, 0x2e, 0x68, 0x70, 0x70, 0x00
	.type		$str$25,@object
	.size		$str$25,(__unnamed_1 - $str$25)
$str$25:
        /*008d*/ 	.byte	0x28, 0x28, 0x75, 0x69, 0x6e, 0x74, 0x33, 0x32, 0x5f, 0x74, 0x28, 0x74, 0x68, 0x72, 0x65, 0x61
        /*009d*/ 	.byte	0x64, 0x49, 0x64, 0x78, 0x2e, 0x78, 0x29, 0x20, 0x2f, 0x20, 0x33, 0x32, 0x29, 0x20, 0x25, 0x20
        /*00ad*/ 	.byte	0x34, 0x29, 0x20, 0x3d, 0x3d, 0x20, 0x28, 0x28, 0x28, 0x74, 0x6d, 0x65, 0x6d, 0x5f, 0x61, 0x64
        /*00bd*/ 	.byte	0x64, 0x72, 0x20, 0x3e, 0x3e, 0x20, 0x31, 0x36, 0x29, 0x20, 0x2f, 0x20, 0x33, 0x32, 0x29, 0x20
        /*00cd*/ 	.byte	0x25, 0x20, 0x34, 0x29, 0x00
	.type		__unnamed_1,@object
	.size		__unnamed_1,(__unnamed_2 - __unnamed_1)
__unnamed_1:
        /*00d2*/ 	.byte	0x61, 0x75, 0x74, 0x6f, 0x20, 0x63, 0x75, 0x74, 0x65, 0x3a, 0x3a, 0x61, 0x73, 0x5f, 0x70, 0x6f
        /* <DEDUP_REMOVED lines=24> */
        /*0262*/ 	.byte	0x34, 0x30, 0x39, 0x36, 0x3e, 0x3e, 0x3e, 0x3e, 0x5d, 0x00
	.type		__unnamed_2,@object
	.size		__unnamed_2,(.L_2 - __unnamed_2)
__unnamed_2:
        /* <DEDUP_REMOVED lines=42> */
        /*050c*/ 	.byte	0x3e, 0x3e, 0x5d, 0x00
.L_2:


//--------------------- .nv.shared._ZN7cutlass13device_kernelINS_4gemm6kernel13GemmUniversalIN4cute5tupleIJiiiiEEENS1_10collective13CollectiveMmaINS1_35MainloopSm100TmaUmmaWarpSpecializedILi4ELi2ELi4ENS5_IJNS4_1CILi2EEESB_NSA_ILi1EEEEEEEENS5_IJNSA_ILi256EEENSA_ILi128EEENSA_ILi64EEEEEENS_10bfloat16_tENS5_IJlSC_lEEESJ_SK_NS4_8TiledMMAINS4_8MMA_AtomIJNS4_26SM100_MMA_F16BF16_2x1SM_SSISJ_SJ_fLi256ELi128ELNS4_4UMMA5MajorE0ELSP_0ELNSO_7ScaleInE0ELSQ_0EEEEEENS4_6LayoutINS5_IJSC_SC_SC_EEENS5_IJNSA_ILi0EEESV_SV_EEEEENS5_IJNS4_10UnderscoreESY_SY_EEEEENS4_28SM100_TMA_2SM_LOAD_MULTICASTENS4_14ComposedLayoutINS4_7SwizzleILi3ELi4ELi3EEENS4_18smem_ptr_flag_bitsILi16EEENST_INS5_IJNSA_ILi8EEESH_EEENS5_IJSH_SC_EEEEEEEvNS4_8identityENS4_18SM100_TMA_2SM_LOADES1B_vS1C_EENS_8epilogue10collective18CollectiveEpilogueINS1F_23Sm100TmaWarpSpecializedILi4ELi2ELi32ELb1ELb0EEEJNS5_IJSG_SG_SH_EEENS5_IJNST_ISG_SC_EENST_INSA_ILi32EEESC_EEEEESJ_SK_SJ_SK_NS1F_6fusion15FusionCallbacksIS1J_NS1P_17LinearCombinationISJ_fSJ_fLNS_15FloatRoundStyleE2EEES1K_S1O_JEEENS4_5SM1004TMEM4LOAD26SM100_TMEM_LOAD_32dp32b32xENS4_13SM90_TMA_LOADENS12_INS13_ILi2ELi4ELi3EEES16_NST_INS5_IJS17_S1M_EEENS5_IJS1M_SC_EEEEEEENS4_39AutoVectorizingCopyWithAssumedAlignmentILi128EEENS4_14SM90_TMA_STOREES24_S26_S26_EEEvvEEEEvNT_6ParamsE --------------------------
	.section	.nv.shared._ZN7cutlass13device_kernelINS_4gemm6kernel13GemmUniversalIN4cute5tupleIJiiiiEEENS1_10collective13CollectiveMmaINS1_35MainloopSm100TmaUmmaWarpSpecializedILi4ELi2ELi4ENS5_IJNS4_1CILi2EEESB_NSA_ILi1EEEEEEEENS5_IJNSA_ILi256EEENSA_ILi128EEENSA_ILi64EEEEEENS_10bfloat16_tENS5_IJlSC_lEEESJ_SK_NS4_8TiledMMAINS4_8MMA_AtomIJNS4_26SM100_MMA_F16BF16_2x1SM_SSISJ_SJ_fLi256ELi128ELNS4_4UMMA5MajorE0ELSP_0ELNSO_7ScaleInE0ELSQ_0EEEEEENS4_6LayoutINS5_IJSC_SC_SC_EEENS5_IJNSA_ILi0EEESV_SV_EEEEENS5_IJNS4_10UnderscoreESY_SY_EEEEENS4_28SM100_TMA_2SM_LOAD_MULTICASTENS4_14ComposedLayoutINS4_7SwizzleILi3ELi4ELi3EEENS4_18smem_ptr_flag_bitsILi16EEENST_INS5_IJNSA_ILi8EEESH_EEENS5_IJSH_SC_EEEEEEEvNS4_8identityENS4_18SM100_TMA_2SM_LOADES1B_vS1C_EENS_8epilogue10collective18CollectiveEpilogueINS1F_23Sm100TmaWarpSpecializedILi4ELi2ELi32ELb1ELb0EEEJNS5_IJSG_SG_SH_EEENS5_IJNST_ISG_SC_EENST_INSA_ILi32EEESC_EEEEESJ_SK_SJ_SK_NS1F_6fusion15FusionCallbacksIS1J_NS1P_17LinearCombinationISJ_fSJ_fLNS_15FloatRoundStyleE2EEES1K_S1O_JEEENS4_5SM1004TMEM4LOAD26SM100_TMEM_LOAD_32dp32b32xENS4_13SM90_TMA_LOADENS12_INS13_ILi2ELi4ELi3EEES16_NST_INS5_IJS17_S1M_EEENS5_IJS1M_SC_EEEEEEENS4_39AutoVectorizingCopyWithAssumedAlignmentILi128EEENS4_14SM90_TMA_STOREES24_S26_S26_EEEvvEEEEvNT_6ParamsE,"aw",@nobits
	.sectionflags	@""
	.align	16
	.zero		1024


//--------------------- .nv.shared.reserved.0     --------------------------
	.section	.nv.shared.reserved.0,"aw",@nobits
	.weak		__nv_reservedSMEM_offset_0_alias
	.size		__nv_reservedSMEM_offset_0_alias, 0, 64
	.other		__nv_reservedSMEM_offset_0_alias,@"STO_CUDA_RESERVED_SHARED STV_DEFAULT"
__nv_reservedSMEM_offset_0_alias:
	.zero		0
.nv.shared.reserved.0:
	.zero		64
	.weak		__nv_reservedSMEM_tcgen05_partition
	.type		__nv_reservedSMEM_tcgen05_partition,@object
	.size		__nv_reservedSMEM_tcgen05_partition,(.L_0 - __nv_reservedSMEM_tcgen05_partition)
__nv_reservedSMEM_tcgen05_partition:
	.zero		32
.L_0:


//--------------------- .nv.global                --------------------------
	.section	.nv.global,"aw",@nobits
.nv.global:
	.type		_ZN39_INTERNAL_b7e7ff98_4_k_cu_7539cc1d_81644cute1_E,@object
	.size		_ZN39_INTERNAL_b7e7ff98_4_k_cu_7539cc1d_81644cute1_E,(_ZN39_INTERNAL_b7e7ff98_4_k_cu_7539cc1d_81644cuda3std3__45__cpo6cbeginE - _ZN39_INTERNAL_b7e7ff98_4_k_cu_7539cc1d_81644cute1_E)
_ZN39_INTERNAL_b7e7ff98_4_k_cu_7539cc1d_81644cute1_E:
	.zero		1
	.type		_ZN39_INTERNAL_b7e7ff98_4_k_cu_7539cc1d_81644cuda3std3__45__cpo6cbeginE,@object
	.size		_ZN39_INTERNAL_b7e7ff98_4_k_cu_7539cc1d_81644cuda3std3__45__cpo6cbeginE,(_ZN39_INTERNAL_b7e7ff98_4_k_cu_7539cc1d_81644cuda3std3__48in_placeE - _ZN39_INTERNAL_b7e7ff98_4_k_cu_7539cc1d_81644cuda3std3__45__cpo6cbeginE)
_ZN39_INTERNAL_b7e7ff98_4_k_cu_7539cc1d_81644cuda3std3__45__cpo6cbeginE:
	.zero		1
	.type		_ZN39_INTERNAL_b7e7ff98_4_k_cu_7539cc1d_81644cuda3std3__48in_placeE,@object
	.size		_ZN39_INTERNAL_b7e7ff98_4_k_cu_7539cc1d_81644cuda3std3__48in_placeE,(_ZN39_INTERNAL_b7e7ff98_4_k_cu_7539cc1d_81644cuda3std6ranges3__45__cpo9iter_moveE - _ZN39_INTERNAL_b7e7ff98_4_k_cu_7539cc1d_81644cuda3std3__48in_placeE)
_ZN39_INTERNAL_b7e7ff98_4_k_cu_7539cc1d_81644cuda3std3__48in_placeE:
	.zero		1
	.type		_ZN39_INTERNAL_b7e7ff98_4_k_cu_7539cc1d_81644cuda3std6ranges3__45__cpo9iter_moveE,@object
	.size		_ZN39_INTERNAL_b7e7ff98_4_k_cu_7539cc1d_81644cuda3std6ranges3__45__cpo9iter_moveE,(_ZN39_INTERNAL_b7e7ff98_4_k_cu_7539cc1d_81644cuda3std3__45__cpo5beginE - _ZN39_INTERNAL_b7e7ff98_4_k_cu_7539cc1d_81644cuda3std6ranges3__45__cpo9iter_moveE)
_ZN39_INTERNAL_b7e7ff98_4_k_cu_7539cc1d_81644cuda3std6ranges3__45__cpo9iter_moveE:
	.zero		1
	.type		_ZN39_INTERNAL_b7e7ff98_4_k_cu_7539cc1d_81644cuda3std3__45__cpo5beginE,@object
	.size		_ZN39_INTERNAL_b7e7ff98_4_k_cu_7539cc1d_81644cuda3std3__45__cpo5beginE,(_ZN39_INTERNAL_b7e7ff98_4_k_cu_7539cc1d_81644cuda3std3__441_GLOBAL__N__b7e7ff98_4_k_cu_7539cc1d_81646ignoreE - _ZN39_INTERNAL_b7e7ff98_4_k_cu_7539cc1d_81644cuda3std3__45__cpo5beginE)
_ZN39_INTERNAL_b7e7ff98_4_k_cu_7539cc1d_81644cuda3std3__45__cpo5beginE:
	.zero		1
	.type		_ZN39_INTERNAL_b7e7ff98_4_k_cu_7539cc1d_81644cuda3std3__441_GLOBAL__N__b7e7ff98_4_k_cu_7539cc1d_81646ignoreE,@object
	.size		_ZN39_INTERNAL_b7e7ff98_4_k_cu_7539cc1d_81644cuda3std3__441_GLOBAL__N__b7e7ff98_4_k_cu_7539cc1d_81646ignoreE,(_ZN39_INTERNAL_b7e7ff98_4_k_cu_7539cc1d_81644cute7productE - _ZN39_INTERNAL_b7e7ff98_4_k_cu_7539cc1d_81644cuda3std3__441_GLOBAL__N__b7e7ff98_4_k_cu_7539cc1d_81646ignoreE)
_ZN39_INTERNAL_b7e7ff98_4_k_cu_7539cc1d_81644cuda3std3__441_GLOBAL__N__b7e7ff98_4_k_cu_7539cc1d_81646ignoreE:
	.zero		1
	.type		_ZN39_INTERNAL_b7e7ff98_4_k_cu_7539cc1d_81644cute7productE,@object
	.size		_ZN39_INTERNAL_b7e7ff98_4_k_cu_7539cc1d_81644cute7productE,(_ZN39_INTERNAL_b7e7ff98_4_k_cu_7539cc1d_81644cuda3std3__45__cpo3endE - _ZN39_INTERNAL_b7e7ff98_4_k_cu_7539cc1d_81644cute7productE)
_ZN39_INTERNAL_b7e7ff98_4_k_cu_7539cc1d_81644cute7productE:
	.zero		1
	.type		_ZN39_INTERNAL_b7e7ff98_4_k_cu_7539cc1d_81644cuda3std3__45__cpo3endE,@object
	.size		_ZN39_INTERNAL_b7e7ff98_4_k_cu_7539cc1d_81644cuda3std3__45__cpo3endE,(_ZN39_INTERNAL_b7e7ff98_4_k_cu_7539cc1d_81644cuda3std3__419piecewise_constructE - _ZN39_INTERNAL_b7e7ff98_4_k_cu_7539cc1d_81644cuda3std3__45__cpo3endE)
_ZN39_INTERNAL_b7e7ff98_4_k_cu_7539cc1d_81644cuda3std3__45__cpo3endE:
	.zero		1
	.type		_ZN39_INTERNAL_b7e7ff98_4_k_cu_7539cc1d_81644cuda3std3__419piecewise_constructE,@object
	.size		_ZN39_INTERNAL_b7e7ff98_4_k_cu_7539cc1d_81644cuda3std3__419piecewise_constructE,(_ZN39_INTERNAL_b7e7ff98_4_k_cu_7539cc1d_81644cuda3std3__45__cpo4cendE - _ZN39_INTERNAL_b7e7ff98_4_k_cu_7539cc1d_81644cuda3std3__419piecewise_constructE)
_ZN39_INTERNAL_b7e7ff98_4_k_cu_7539cc1d_81644cuda3std3__419piecewise_constructE:
	.zero		1
	.type		_ZN39_INTERNAL_b7e7ff98_4_k_cu_7539cc1d_81644cuda3std3__45__cpo4cendE,@object
	.size		_ZN39_INTERNAL_b7e7ff98_4_k_cu_7539cc1d_81644cuda3std3__45__cpo4cendE,(_ZN39_INTERNAL_b7e7ff98_4_k_cu_7539cc1d_81644cuda3std6ranges3__45__cpo4swapE - _ZN39_INTERNAL_b7e7ff98_4_k_cu_7539cc1d_81644cuda3std3__45__cpo4cendE)
_ZN39_INTERNAL_b7e7ff98_4_k_cu_7539cc1d_81644cuda3std3__45__cpo4cendE:
	.zero		1
	.type		_ZN39_INTERNAL_b7e7ff98_4_k_cu_7539cc1d_81644cuda3std6ranges3__45__cpo4swapE,@object
	.size		_ZN39_INTERNAL_b7e7ff98_4_k_cu_7539cc1d_81644cuda3std6ranges3__45__cpo4swapE,(.L_10 - _ZN39_INTERNAL_b7e7ff98_4_k_cu_7539cc1d_81644cuda3std6ranges3__45__cpo4swapE)
_ZN39_INTERNAL_b7e7ff98_4_k_cu_7539cc1d_81644cuda3std6ranges3__45__cpo4swapE:
	.zero		1
.L_10:


//--------------------- .nv.constant0._ZN7cutlass13device_kernelINS_4gemm6kernel13GemmUniversalIN4cute5tupleIJiiiiEEENS1_10collective13CollectiveMmaINS1_35MainloopSm100TmaUmmaWarpSpecializedILi4ELi2ELi4ENS5_IJNS4_1CILi2EEESB_NSA_ILi1EEEEEEEENS5_IJNSA_ILi256EEENSA_ILi128EEENSA_ILi64EEEEEENS_10bfloat16_tENS5_IJlSC_lEEESJ_SK_NS4_8TiledMMAINS4_8MMA_AtomIJNS4_26SM100_MMA_F16BF16_2x1SM_SSISJ_SJ_fLi256ELi128ELNS4_4UMMA5MajorE0ELSP_0ELNSO_7ScaleInE0ELSQ_0EEEEEENS4_6LayoutINS5_IJSC_SC_SC_EEENS5_IJNSA_ILi0EEESV_SV_EEEEENS5_IJNS4_10UnderscoreESY_SY_EEEEENS4_28SM100_TMA_2SM_LOAD_MULTICASTENS4_14ComposedLayoutINS4_7SwizzleILi3ELi4ELi3EEENS4_18smem_ptr_flag_bitsILi16EEENST_INS5_IJNSA_ILi8EEESH_EEENS5_IJSH_SC_EEEEEEEvNS4_8identityENS4_18SM100_TMA_2SM_LOADES1B_vS1C_EENS_8epilogue10collective18CollectiveEpilogueINS1F_23Sm100TmaWarpSpecializedILi4ELi2ELi32ELb1ELb0EEEJNS5_IJSG_SG_SH_EEENS5_IJNST_ISG_SC_EENST_INSA_ILi32EEESC_EEEEESJ_SK_SJ_SK_NS1F_6fusion15FusionCallbacksIS1J_NS1P_17LinearCombinationISJ_fSJ_fLNS_15FloatRoundStyleE2EEES1K_S1O_JEEENS4_5SM1004TMEM4LOAD26SM100_TMEM_LOAD_32dp32b32xENS4_13SM90_TMA_LOADENS12_INS13_ILi2ELi4ELi3EEES16_NST_INS5_IJS17_S1M_EEENS5_IJS1M_SC_EEEEEEENS4_39AutoVectorizingCopyWithAssumedAlignmentILi128EEENS4_14SM90_TMA_STOREES24_S26_S26_EEEvvEEEEvNT_6ParamsE --------------------------
	.section	.nv.constant0._ZN7cutlass13device_kernelINS_4gemm6kernel13GemmUniversalIN4cute5tupleIJiiiiEEENS1_10collective13CollectiveMmaINS1_35MainloopSm100TmaUmmaWarpSpecializedILi4ELi2ELi4ENS5_IJNS4_1CILi2EEESB_NSA_ILi1EEEEEEEENS5_IJNSA_ILi256EEENSA_ILi128EEENSA_ILi64EEEEEENS_10bfloat16_tENS5_IJlSC_lEEESJ_SK_NS4_8TiledMMAINS4_8MMA_AtomIJNS4_26SM100_MMA_F16BF16_2x1SM_SSISJ_SJ_fLi256ELi128ELNS4_4UMMA5MajorE0ELSP_0ELNSO_7ScaleInE0ELSQ_0EEEEEENS4_6LayoutINS5_IJSC_SC_SC_EEENS5_IJNSA_ILi0EEESV_SV_EEEEENS5_IJNS4_10UnderscoreESY_SY_EEEEENS4_28SM100_TMA_2SM_LOAD_MULTICASTENS4_14ComposedLayoutINS4_7SwizzleILi3ELi4ELi3EEENS4_18smem_ptr_flag_bitsILi16EEENST_INS5_IJNSA_ILi8EEESH_EEENS5_IJSH_SC_EEEEEEEvNS4_8identityENS4_18SM100_TMA_2SM_LOADES1B_vS1C_EENS_8epilogue10collective18CollectiveEpilogueINS1F_23Sm100TmaWarpSpecializedILi4ELi2ELi32ELb1ELb0EEEJNS5_IJSG_SG_SH_EEENS5_IJNST_ISG_SC_EENST_INSA_ILi32EEESC_EEEEESJ_SK_SJ_SK_NS1F_6fusion15FusionCallbacksIS1J_NS1P_17LinearCombinationISJ_fSJ_fLNS_15FloatRoundStyleE2EEES1K_S1O_JEEENS4_5SM1004TMEM4LOAD26SM100_TMEM_LOAD_32dp32b32xENS4_13SM90_TMA_LOADENS12_INS13_ILi2ELi4ELi3EEES16_NST_INS5_IJS17_S1M_EEENS5_IJS1M_SC_EEEEEEENS4_39AutoVectorizingCopyWithAssumedAlignmentILi128EEENS4_14SM90_TMA_STOREES24_S26_S26_EEEvvEEEEvNT_6ParamsE,"a",@progbits
	.sectionflags	@""
	.align	4
.nv.constant0._ZN7cutlass13device_kernelINS_4gemm6kernel13GemmUniversalIN4cute5tupleIJiiiiEEENS1_10collective13CollectiveMmaINS1_35MainloopSm100TmaUmmaWarpSpecializedILi4ELi2ELi4ENS5_IJNS4_1CILi2EEESB_NSA_ILi1EEEEEEEENS5_IJNSA_ILi256EEENSA_ILi128EEENSA_ILi64EEEEEENS_10bfloat16_tENS5_IJlSC_lEEESJ_SK_NS4_8TiledMMAINS4_8MMA_AtomIJNS4_26SM100_MMA_F16BF16_2x1SM_SSISJ_SJ_fLi256ELi128ELNS4_4UMMA5MajorE0ELSP_0ELNSO_7ScaleInE0ELSQ_0EEEEEENS4_6LayoutINS5_IJSC_SC_SC_EEENS5_IJNSA_ILi0EEESV_SV_EEEEENS5_IJNS4_10UnderscoreESY_SY_EEEEENS4_28SM100_TMA_2SM_LOAD_MULTICASTENS4_14ComposedLayoutINS4_7SwizzleILi3ELi4ELi3EEENS4_18smem_ptr_flag_bitsILi16EEENST_INS5_IJNSA_ILi8EEESH_EEENS5_IJSH_SC_EEEEEEEvNS4_8identityENS4_18SM100_TMA_2SM_LOADES1B_vS1C_EENS_8epilogue10collective18CollectiveEpilogueINS1F_23Sm100TmaWarpSpecializedILi4ELi2ELi32ELb1ELb0EEEJNS5_IJSG_SG_SH_EEENS5_IJNST_ISG_SC_EENST_INSA_ILi32EEESC_EEEEESJ_SK_SJ_SK_NS1F_6fusion15FusionCallbacksIS1J_NS1P_17LinearCombinationISJ_fSJ_fLNS_15FloatRoundStyleE2EEES1K_S1O_JEEENS4_5SM1004TMEM4LOAD26SM100_TMEM_LOAD_32dp32b32xENS4_13SM90_TMA_LOADENS12_INS13_ILi2ELi4ELi3EEES16_NST_INS5_IJS17_S1M_EEENS5_IJS1M_SC_EEEEEEENS4_39AutoVectorizingCopyWithAssumedAlignmentILi128EEENS4_14SM90_TMA_STOREES24_S26_S26_EEEvvEEEEvNT_6ParamsE:
	.zero		2944


//--------------------- SYMBOLS --------------------------

	.type		.nv.reservedSmem.offset0,@object
	.size		.nv.reservedSmem.offset0,0x4
	.type		.nv.reservedSmem.cap,@object
	.size		.nv.reservedSmem.cap,0x4
	.type		__assertfail,@function
